	.target	sm_90a

	.elftype	@"ET_EXEC"


//--------------------- .note.nv.tkinfo           --------------------------
	.section	.note.nv.tkinfo,"",@"SHT_NOTE"
	.sectionflags	@"SHF_NOTE_NV_TKINFO"
	.tkinfo
        /*0018*/ 	.word	0x00000002
        /*0030*/ 	.string	""
        /*0030*/ 	.string	"ptxas"
        /*0030*/ 	.string	"Cuda compilation tools, release 13.0, V13.0.88"
        /*0030*/ 	.string	"Build cuda_13.0.r13.0/compiler.36424714_0"
        /*0030*/ 	.string	"-arch sm_90a -m 64 "



//--------------------- .note.nv.cuinfo           --------------------------
	.section	.note.nv.cuinfo,"",@"SHT_NOTE"
	.sectionflags	@"SHF_NOTE_NV_CUINFO"
        /*0018*/ 	.short	0x0002
        /*001a*/ 	.short	0x005a
        /*001c*/ 	.short	0x0082
	.zero		2


//--------------------- .nv.info                  --------------------------
	.section	.nv.info,"",@"SHT_CUDA_INFO"
	.align	4


	//----- nvinfo : EIATTR_REGCOUNT
	.align		4
        /*0000*/ 	.byte	0x04, 0x2f
        /*0002*/ 	.short	(.L_15 - .L_14)
	.align		4
.L_14:
        /*0004*/ 	.word	index@(_ZN7cutlass13device_kernelINS_4gemm6kernel13GemmUniversalIN4cute5tupleIJiiiiEEENS1_10collective13CollectiveMmaINS1_34MainloopSm90TmaGmmaWarpSpecializedILi7ENS5_IJNS4_1CILi1EEESB_SB_EEENS1_32KernelTmaWarpSpecializedPingpongEEENS5_IJNSA_ILi64EEESF_NSA_ILi128EEEEEENS_6half_tENS5_IJlSB_lEEESI_SJ_NS4_8TiledMMAINS4_8MMA_AtomIJNS4_4SM904GMMA25MMA_64x64x16_F32F16F16_SSILNSN_5MajorE0ELSP_0ELNSN_7ScaleInE1ELSQ_1EEEEEENS4_6LayoutISC_NS5_IJNSA_ILi0EEESU_SU_EEEEENS5_IJNS4_10UnderscoreESX_SX_EEEEENS4_13SM90_TMA_LOADENS4_14ComposedLayoutINS4_7SwizzleILi3ELi4ELi3EEENS4_18smem_ptr_flag_bitsILi16EEENST_INS5_IJNSA_ILi8EEESF_EEENS5_IJSF_SB_EEEEEEEvNS4_8identityES10_S1A_vS1B_EENS_8epilogue10collective6detail29Sm90TmaWarpSpecializedAdapterINS1E_15DefaultEpilogueISI_SJ_SJ_NS1D_6thread17LinearCombinationISI_Li1EffLNS1I_9ScaleType4KindE0ELNS_15FloatRoundStyleE2ESI_EENS1_15EpilogueDefaultEEEEEvvEEEEvNT_6ParamsE)
        /*0008*/ 	.word	0x000000a8


	//----- nvinfo : EIATTR_FRAME_SIZE
	.align		4
.L_15:
        /*000c*/ 	.byte	0x04, 0x11
        /*000e*/ 	.short	(.L_17 - .L_16)
	.align		4
.L_16:
        /*0010*/ 	.word	index@(_ZN7cutlass13device_kernelINS_4gemm6kernel13GemmUniversalIN4cute5tupleIJiiiiEEENS1_10collective13CollectiveMmaINS1_34MainloopSm90TmaGmmaWarpSpecializedILi7ENS5_IJNS4_1CILi1EEESB_SB_EEENS1_32KernelTmaWarpSpecializedPingpongEEENS5_IJNSA_ILi64EEESF_NSA_ILi128EEEEEENS_6half_tENS5_IJlSB_lEEESI_SJ_NS4_8TiledMMAINS4_8MMA_AtomIJNS4_4SM904GMMA25MMA_64x64x16_F32F16F16_SSILNSN_5MajorE0ELSP_0ELNSN_7ScaleInE1ELSQ_1EEEEEENS4_6LayoutISC_NS5_IJNSA_ILi0EEESU_SU_EEEEENS5_IJNS4_10UnderscoreESX_SX_EEEEENS4_13SM90_TMA_LOADENS4_14ComposedLayoutINS4_7SwizzleILi3ELi4ELi3EEENS4_18smem_ptr_flag_bitsILi16EEENST_INS5_IJNSA_ILi8EEESF_EEENS5_IJSF_SB_EEEEEEEvNS4_8identityES10_S1A_vS1B_EENS_8epilogue10collective6detail29Sm90TmaWarpSpecializedAdapterINS1E_15DefaultEpilogueISI_SJ_SJ_NS1D_6thread17LinearCombinationISI_Li1EffLNS1I_9ScaleType4KindE0ELNS_15FloatRoundStyleE2ESI_EENS1_15EpilogueDefaultEEEEEvvEEEEvNT_6ParamsE)
        /*0014*/ 	.word	0x00000008


	//----- nvinfo : EIATTR_MIN_STACK_SIZE
	.align		4
.L_17:
        /*0018*/ 	.byte	0x04, 0x12
        /*001a*/ 	.short	(.L_19 - .L_18)
	.align		4
.L_18:
        /*001c*/ 	.word	index@(_ZN7cutlass13device_kernelINS_4gemm6kernel13GemmUniversalIN4cute5tupleIJiiiiEEENS1_10collective13CollectiveMmaINS1_34MainloopSm90TmaGmmaWarpSpecializedILi7ENS5_IJNS4_1CILi1EEESB_SB_EEENS1_32KernelTmaWarpSpecializedPingpongEEENS5_IJNSA_ILi64EEESF_NSA_ILi128EEEEEENS_6half_tENS5_IJlSB_lEEESI_SJ_NS4_8TiledMMAINS4_8MMA_AtomIJNS4_4SM904GMMA25MMA_64x64x16_F32F16F16_SSILNSN_5MajorE0ELSP_0ELNSN_7ScaleInE1ELSQ_1EEEEEENS4_6LayoutISC_NS5_IJNSA_ILi0EEESU_SU_EEEEENS5_IJNS4_10UnderscoreESX_SX_EEEEENS4_13SM90_TMA_LOADENS4_14ComposedLayoutINS4_7SwizzleILi3ELi4ELi3EEENS4_18smem_ptr_flag_bitsILi16EEENST_INS5_IJNSA_ILi8EEESF_EEENS5_IJSF_SB_EEEEEEEvNS4_8identityES10_S1A_vS1B_EENS_8epilogue10collective6detail29Sm90TmaWarpSpecializedAdapterINS1E_15DefaultEpilogueISI_SJ_SJ_NS1D_6thread17LinearCombinationISI_Li1EffLNS1I_9ScaleType4KindE0ELNS_15FloatRoundStyleE2ESI_EENS1_15EpilogueDefaultEEEEEvvEEEEvNT_6ParamsE)
        /*0020*/ 	.word	0x00000008
.L_19:


//--------------------- .nv.compat                --------------------------
	.section	.nv.compat,"",@"SHT_CUDA_COMPAT_INFO"
	.align	4
        /*0000*/ 	.byte	0x02, 0x09, 0x01, 0x00, 0x02, 0x02, 0x04, 0x00, 0x02, 0x05, 0x05, 0x00, 0x03, 0x07, 0x01, 0x01
        /*0010*/ 	.byte	0x02, 0x03, 0x01, 0x00, 0x02, 0x06, 0x01, 0x00, 0x04, 0x0b, 0x08, 0x00, 0x00, 0x00, 0x00, 0x00
        /*0020*/ 	.byte	0x00, 0x00, 0x00, 0x00


//--------------------- .nv.info._ZN7cutlass13device_kernelINS_4gemm6kernel13GemmUniversalIN4cute5tupleIJiiiiEEENS1_10collective13CollectiveMmaINS1_34MainloopSm90TmaGmmaWarpSpecializedILi7ENS5_IJNS4_1CILi1EEESB_SB_EEENS1_32KernelTmaWarpSpecializedPingpongEEENS5_IJNSA_ILi64EEESF_NSA_ILi128EEEEEENS_6half_tENS5_IJlSB_lEEESI_SJ_NS4_8TiledMMAINS4_8MMA_AtomIJNS4_4SM904GMMA25MMA_64x64x16_F32F16F16_SSILNSN_5MajorE0ELSP_0ELNSN_7ScaleInE1ELSQ_1EEEEEENS4_6LayoutISC_NS5_IJNSA_ILi0EEESU_SU_EEEEENS5_IJNS4_10UnderscoreESX_SX_EEEEENS4_13SM90_TMA_LOADENS4_14ComposedLayoutINS4_7SwizzleILi3ELi4ELi3EEENS4_18smem_ptr_flag_bitsILi16EEENST_INS5_IJNSA_ILi8EEESF_EEENS5_IJSF_SB_EEEEEEEvNS4_8identityES10_S1A_vS1B_EENS_8epilogue10collective6detail29Sm90TmaWarpSpecializedAdapterINS1E_15DefaultEpilogueISI_SJ_SJ_NS1D_6thread17LinearCombinationISI_Li1EffLNS1I_9ScaleType4KindE0ELNS_15FloatRoundStyleE2ESI_EENS1_15EpilogueDefaultEEEEEvvEEEEvNT_6ParamsE --------------------------
	.section	.nv.info._ZN7cutlass13device_kernelINS_4gemm6kernel13GemmUniversalIN4cute5tupleIJiiiiEEENS1_10collective13CollectiveMmaINS1_34MainloopSm90TmaGmmaWarpSpecializedILi7ENS5_IJNS4_1CILi1EEESB_SB_EEENS1_32KernelTmaWarpSpecializedPingpongEEENS5_IJNSA_ILi64EEESF_NSA_ILi128EEEEEENS_6half_tENS5_IJlSB_lEEESI_SJ_NS4_8TiledMMAINS4_8MMA_AtomIJNS4_4SM904GMMA25MMA_64x64x16_F32F16F16_SSILNSN_5MajorE0ELSP_0ELNSN_7ScaleInE1ELSQ_1EEEEEENS4_6LayoutISC_NS5_IJNSA_ILi0EEESU_SU_EEEEENS5_IJNS4_10UnderscoreESX_SX_EEEEENS4_13SM90_TMA_LOADENS4_14ComposedLayoutINS4_7SwizzleILi3ELi4ELi3EEENS4_18smem_ptr_flag_bitsILi16EEENST_INS5_IJNSA_ILi8EEESF_EEENS5_IJSF_SB_EEEEEEEvNS4_8identityES10_S1A_vS1B_EENS_8epilogue10collective6detail29Sm90TmaWarpSpecializedAdapterINS1E_15DefaultEpilogueISI_SJ_SJ_NS1D_6thread17LinearCombinationISI_Li1EffLNS1I_9ScaleType4KindE0ELNS_15FloatRoundStyleE2ESI_EENS1_15EpilogueDefaultEEEEEvvEEEEvNT_6ParamsE,"",@"SHT_CUDA_INFO"
	.sectionflags	@""
	.align	4


	//----- nvinfo : EIATTR_CUDA_API_VERSION
	.align		4
        /*0000*/ 	.byte	0x04, 0x37
        /*0002*/ 	.short	(.L_21 - .L_20)
.L_20:
        /*0004*/ 	.word	0x00000082


	//----- nvinfo : EIATTR_KPARAM_INFO
	.align		4
.L_21:
        /*0008*/ 	.byte	0x04, 0x17
        /*000a*/ 	.short	(.L_23 - .L_22)
.L_22:
        /*000c*/ 	.word	0x00000000
        /*0010*/ 	.short	0x0000
        /*0012*/ 	.short	0x0070
        /*0014*/ 	.byte	0x00, 0xf0, 0x01, 0x10


	//----- nvinfo : EIATTR_SPARSE_MMA_MASK
	.align		4
.L_23:
        /*0018*/ 	.byte	0x03, 0x50
        /*001a*/ 	.short	0x0000


	//----- nvinfo : EIATTR_MAXREG_COUNT
	.align		4
        /*001c*/ 	.byte	0x03, 0x1b
        /*001e*/ 	.short	0x00a8


	//----- nvinfo : EIATTR_NUM_BARRIERS
	.align		4
        /*0020*/ 	.byte	0x02, 0x4c
        /*0022*/ 	.byte	0x01
	.zero		1


	//----- nvinfo : EIATTR_EXTERNS
	.align		4
        /*0024*/ 	.byte	0x04, 0x0f
        /*0026*/ 	.short	(.L_25 - .L_24)


	//   ....[0]....
	.align		4
.L_24:
        /*0028*/ 	.word	index@(__assertfail)


	//----- nvinfo : EIATTR_ANNOTATIONS
	.align		4
.L_25:
        /*002c*/ 	.byte	0x04, 0x55
        /*002e*/ 	.short	(.L_27 - .L_26)


	//   ....[0]....
.L_26:
        /*0030*/ 	.word	0x00000001
        /*0034*/ 	.byte	0x30, 0x0b, 0x00, 0x00, 0x01, 0x00, 0x00, 0x00, 0x70, 0x12, 0x00, 0x00, 0x01, 0x00, 0x00, 0x00
        /*0044*/ 	.byte	0xf0, 0x46, 0x00, 0x00, 0x01, 0x00, 0x00, 0x00, 0x70, 0x53, 0x00, 0x00


	//----- nvinfo : EIATTR_MERCURY_ISA_VERSION
	.align		4
.L_27:
        /*0050*/ 	.byte	0x03, 0x5f
        /*0052*/ 	.short	0x0101


	//----- nvinfo : EIATTR_INT_WARP_WIDE_INSTR_OFFSETS
	.align		4
        /*0054*/ 	.byte	0x04, 0x31
        /*0056*/ 	.short	(.L_29 - .L_28)


	//   ....[0]....
.L_28:
        /*0058*/ 	.word	0x00000450


	//   ....[1]....
        /*005c*/ 	.word	0x00000470


	//   ....[2]....
        /*0060*/ 	.word	0x000004f0


	//   ....[3]....
        /*0064*/ 	.word	0x00000500


	//   ....[4]....
        /*0068*/ 	.word	0x00000510


	//   ....[5]....
        /*006c*/ 	.word	0x00000530


	//   ....[6]....
        /*0070*/ 	.word	0x000005c0


	//   ....[7]....
        /*0074*/ 	.word	0x000005e0


	//----- nvinfo : EIATTR_COOP_GROUP_MASK_REGIDS
	.align		4
.L_29:
        /*0078*/ 	.byte	0x04, 0x29
        /*007a*/ 	.short	(.L_31 - .L_30)


	//   ....[0]....
.L_30:
        /*007c*/ 	.word	0xffffffff


	//   ....[1]....
        /*0080*/ 	.word	0xffffffff


	//   ....[2]....
        /*0084*/ 	.word	0xffffffff


	//   ....[3]....
        /*0088*/ 	.word	0xffffffff


	//   ....[4]....
        /*008c*/ 	.word	0xffffffff


	//   ....[5]....
        /*0090*/ 	.word	0xffffffff


	//----- nvinfo : EIATTR_COOP_GROUP_INSTR_OFFSETS
	.align		4
.L_31:
        /*0094*/ 	.byte	0x04, 0x28
        /*0096*/ 	.short	(.L_33 - .L_32)


	//   ....[0]....
.L_32:
        /*0098*/ 	.word	0x00000070


	//   ....[1]....
        /*009c*/ 	.word	0x00000080


	//   ....[2]....
        /*00a0*/ 	.word	0x00000140


	//   ....[3]....
        /*00a4*/ 	.word	0x00000330


	//   ....[4]....
        /*00a8*/ 	.word	0x00000370


	//   ....[5]....
        /*00ac*/ 	.word	0x000003b0


	//----- nvinfo : EIATTR_REG_RECONFIG
	.align		4
.L_33:
        /*00b0*/ 	.byte	0x01, 0x54
	.zero		2


	//----- nvinfo : EIATTR_SYSCALL_OFFSETS
	.align		4
        /*00b4*/ 	.byte	0x04, 0x46
        /*00b6*/ 	.short	(.L_35 - .L_34)


	//   ....[0]....
.L_34:
        /*00b8*/ 	.word	0x00001770


	//----- nvinfo : EIATTR_MBARRIER_INSTR_OFFSETS
	.align		4
.L_35:
        /*00bc*/ 	.byte	0x04, 0x39
        /*00be*/ 	.short	(.L_37 - .L_36)


	//   ....[0]....
.L_36:
        /*00c0*/ 	.word	0x00000240
        /*00c4*/ 	.word	0x000000ff
        /*00c8*/ 	.word	0x00000000
        /*00cc*/ 	.short	0x0100
        /*00ce*/ 	.byte	0x08
	.zero		1


	//   ....[1]....
        /*00d0*/ 	.word	0x00000250
        /*00d4*/ 	.word	0x000000ff
        /*00d8*/ 	.word	0x00000038
        /*00dc*/ 	.short	0x0100
        /*00de*/ 	.byte	0x08
	.zero		1


	//   ....[2]....
        /*00e0*/ 	.word	0x00000260
        /*00e4*/ 	.word	0x000000ff
        /*00e8*/ 	.word	0x00000008
        /*00ec*/ 	.short	0x0100
        /*00ee*/ 	.byte	0x08
	.zero		1


	//   ....[3]....
        /*00f0*/ 	.word	0x00000270
        /*00f4*/ 	.word	0x000000ff
        /*00f8*/ 	.word	0x00000040
        /*00fc*/ 	.short	0x0100
        /*00fe*/ 	.byte	0x08
	.zero		1


	//   ....[4]....
        /*0100*/ 	.word	0x00000280
        /*0104*/ 	.word	0x000000ff
        /*0108*/ 	.word	0x00000010
        /*010c*/ 	.short	0x0100
        /*010e*/ 	.byte	0x08
	.zero		1


	//   ....[5]....
        /*0110*/ 	.word	0x00000290
        /*0114*/ 	.word	0x000000ff
        /*0118*/ 	.word	0x00000048
        /*011c*/ 	.short	0x0100
        /*011e*/ 	.byte	0x08
	.zero		1


	//   ....[6]....
        /*0120*/ 	.word	0x000002a0
        /*0124*/ 	.word	0x000000ff
        /*0128*/ 	.word	0x00000018
        /*012c*/ 	.short	0x0100
        /*012e*/ 	.byte	0x08
	.zero		1


	//   ....[7]....
        /*0130*/ 	.word	0x000002b0
        /*0134*/ 	.word	0x000000ff
        /*0138*/ 	.word	0x00000050
        /*013c*/ 	.short	0x0100
        /*013e*/ 	.byte	0x08
	.zero		1


	//   ....[8]....
        /*0140*/ 	.word	0x000002c0
        /*0144*/ 	.word	0x000000ff
        /*0148*/ 	.word	0x00000020
        /*014c*/ 	.short	0x0100
        /*014e*/ 	.byte	0x08
	.zero		1


	//   ....[9]....
        /*0150*/ 	.word	0x000002d0
        /*0154*/ 	.word	0x000000ff
        /*0158*/ 	.word	0x00000058
        /*015c*/ 	.short	0x0100
        /*015e*/ 	.byte	0x08
	.zero		1


	//   ....[10]....
        /*0160*/ 	.word	0x000002e0
        /*0164*/ 	.word	0x000000ff
        /*0168*/ 	.word	0x00000028
        /*016c*/ 	.short	0x0100
        /*016e*/ 	.byte	0x08
	.zero		1


	//   ....[11]....
        /*0170*/ 	.word	0x000002f0
        /*0174*/ 	.word	0x000000ff
        /*0178*/ 	.word	0x00000060
        /*017c*/ 	.short	0x0100
        /*017e*/ 	.byte	0x08
	.zero		1


	//   ....[12]....
        /*0180*/ 	.word	0x00000300
        /*0184*/ 	.word	0x000000ff
        /*0188*/ 	.word	0x00000030
        /*018c*/ 	.short	0x0100
        /*018e*/ 	.byte	0x08
	.zero		1


	//   ....[13]....
        /*0190*/ 	.word	0x00000310
        /*0194*/ 	.word	0x000000ff
        /*0198*/ 	.word	0x00000068
        /*019c*/ 	.short	0x0100
        /*019e*/ 	.byte	0x08
	.zero		1


	//   ....[14]....
        /*01a0*/ 	.word	0x00000620
        /*01a4*/ 	.word	0x000000ff
        /*01a8*/ 	.word	0x000000a0
        /*01ac*/ 	.short	0x0100
        /*01ae*/ 	.byte	0x08
	.zero		1


	//   ....[15]....
        /*01b0*/ 	.word	0x00000690
        /*01b4*/ 	.word	0x000000ff
        /*01b8*/ 	.word	0x000000a8
        /*01bc*/ 	.short	0x0100
        /*01be*/ 	.byte	0x08
	.zero		1


	//   ....[16]....
        /*01c0*/ 	.word	0x000006b0
        /*01c4*/ 	.word	0x000000ff
        /*01c8*/ 	.word	0x00000080
        /*01cc*/ 	.short	0x0100
        /*01ce*/ 	.byte	0x09
	.zero		1


	//   ....[17]....
        /*01d0*/ 	.word	0x000006c0
        /*01d4*/ 	.word	0x000000ff
        /*01d8*/ 	.word	0x00000088
        /*01dc*/ 	.short	0x0100
        /*01de*/ 	.byte	0x09
	.zero		1


	//   ....[18]....
        /*01e0*/ 	.word	0x000006d0
        /*01e4*/ 	.word	0x000000ff
        /*01e8*/ 	.word	0x00000090
        /*01ec*/ 	.short	0x0100
        /*01ee*/ 	.byte	0x09
	.zero		1


	//   ....[19]....
        /*01f0*/ 	.word	0x000006e0
        /*01f4*/ 	.word	0x000000ff
        /*01f8*/ 	.word	0x00000098
        /*01fc*/ 	.short	0x0100
        /*01fe*/ 	.byte	0x09
	.zero		1


	//   ....[20]....
        /*0200*/ 	.word	0x00001630
        /*0204*/ 	.word	0x000000ff
        /*0208*/ 	.word	0xfffffff8
        /*020c*/ 	.short	0x010a
        /*020e*/ 	.byte	0x2b
	.zero		1


	//   ....[21]....
        /*0210*/ 	.word	0x000017f0
        /*0214*/ 	.word	0x00000003
        /*0218*/ 	.word	0x00000000
        /*021c*/ 	.short	0x010a
        /*021e*/ 	.byte	0x3f
	.zero		1


	//   ....[22]....
        /*0220*/ 	.word	0x00001830
        /*0224*/ 	.word	0x00000003
        /*0228*/ 	.word	0x00000000
        /*022c*/ 	.short	0x010a
        /*022e*/ 	.byte	0x3f
	.zero		1


	//   ....[23]....
        /*0230*/ 	.word	0x00001cf0
        /*0234*/ 	.word	0x000000ff
        /*0238*/ 	.word	0x00000000
        /*023c*/ 	.short	0x010a
        /*023e*/ 	.byte	0x04
	.zero		1


	//   ....[24]....
        /*0240*/ 	.word	0x00001d30
        /*0244*/ 	.word	0x000000ff
        /*0248*/ 	.word	0x00000000
        /*024c*/ 	.short	0x010a
        /*024e*/ 	.byte	0x04
	.zero		1


	//   ....[25]....
        /*0250*/ 	.word	0x00002150
        /*0254*/ 	.word	0x000000ff
        /*0258*/ 	.word	0x00000000
        /*025c*/ 	.short	0x0101
        /*025e*/ 	.byte	0x04
	.zero		1


	//   ....[26]....
        /*0260*/ 	.word	0x00002250
        /*0264*/ 	.word	0x00000003
        /*0268*/ 	.word	0x00000000
        /*026c*/ 	.short	0x0101
        /*026e*/ 	.byte	0x30
	.zero		1


	//   ....[27]....
        /*0270*/ 	.word	0x00002340
        /*0274*/ 	.word	0x000000ff
        /*0278*/ 	.word	0x00000000
        /*027c*/ 	.short	0x0101
        /*027e*/ 	.byte	0x04
	.zero		1


	//   ....[28]....
        /*0280*/ 	.word	0x000023b0
        /*0284*/ 	.word	0x000000ff
        /*0288*/ 	.word	0x00000008
        /*028c*/ 	.short	0x010a
        /*028e*/ 	.byte	0x2b
	.zero		1


	//   ....[29]....
        /*0290*/ 	.word	0x00004730
        /*0294*/ 	.word	0x00000000
        /*0298*/ 	.word	0x00000000
        /*029c*/ 	.short	0x0101
        /*029e*/ 	.byte	0x30
	.zero		1


	//   ....[30]....
        /*02a0*/ 	.word	0x00005040
        /*02a4*/ 	.word	0x0000000b
        /*02a8*/ 	.word	0x00000038
        /*02ac*/ 	.short	0x010a
        /*02ae*/ 	.byte	0x3f
	.zero		1


	//   ....[31]....
        /*02b0*/ 	.word	0x000054d0
        /*02b4*/ 	.word	0x00000006
        /*02b8*/ 	.word	0x000000a8
        /*02bc*/ 	.short	0x0101
        /*02be*/ 	.byte	0x3f
	.zero		1


	//   ....[32]....
        /*02c0*/ 	.word	0x00005be0
        /*02c4*/ 	.word	0x00000007
        /*02c8*/ 	.word	0x00000000
        /*02cc*/ 	.short	0x010a
        /*02ce*/ 	.byte	0x3f
	.zero		1


	//   ....[33]....
        /*02d0*/ 	.word	0x00005c60
        /*02d4*/ 	.word	0x00000006
        /*02d8*/ 	.word	0x00000000
        /*02dc*/ 	.short	0x010a
        /*02de*/ 	.byte	0x3f
	.zero		1


	//   ....[34]....
        /*02e0*/ 	.word	0x00005cf0
        /*02e4*/ 	.word	0x00000007
        /*02e8*/ 	.word	0x00000000
        /*02ec*/ 	.short	0x010a
        /*02ee*/ 	.byte	0x3f
	.zero		1


	//   ....[35]....
        /*02f0*/ 	.word	0x00005d80
        /*02f4*/ 	.word	0x00000006
        /*02f8*/ 	.word	0x00000000
        /*02fc*/ 	.short	0x010a
        /*02fe*/ 	.byte	0x3f
	.zero		1


	//   ....[36]....
        /*0300*/ 	.word	0x00005e10
        /*0304*/ 	.word	0x00000007
        /*0308*/ 	.word	0x00000000
        /*030c*/ 	.short	0x010a
        /*030e*/ 	.byte	0x3f
	.zero		1


	//   ....[37]....
        /*0310*/ 	.word	0x00005ea0
        /*0314*/ 	.word	0x00000006
        /*0318*/ 	.word	0x00000000
        /*031c*/ 	.short	0x010a
        /*031e*/ 	.byte	0x3f
	.zero		1


	//   ....[38]....
        /*0320*/ 	.word	0x00005f30
        /*0324*/ 	.word	0x00000005
        /*0328*/ 	.word	0x00000000
        /*032c*/ 	.short	0x010a
        /*032e*/ 	.byte	0x3f
	.zero		1


	//   ....[39]....
        /*0330*/ 	.word	0x00005fa0
        /*0334*/ 	.word	0x00000003
        /*0338*/ 	.word	0xfffffff8
        /*033c*/ 	.short	0x010a
        /*033e*/ 	.byte	0x3f
	.zero		1


	//   ....[40]....
        /*0340*/ 	.word	0x00005ff0
        /*0344*/ 	.word	0x00000003
        /*0348*/ 	.word	0x00000000
        /*034c*/ 	.short	0x010a
        /*034e*/ 	.byte	0x3f
	.zero		1


	//   ....[41]....
        /*0350*/ 	.word	0x00006050
        /*0354*/ 	.word	0x00000004
        /*0358*/ 	.word	0x00000000
        /*035c*/ 	.short	0x010a
        /*035e*/ 	.byte	0x3f
	.zero		1


	//   ....[42]....
        /*0360*/ 	.word	0x000060b0
        /*0364*/ 	.word	0x00000003
        /*0368*/ 	.word	0x00000008
        /*036c*/ 	.short	0x010a
        /*036e*/ 	.byte	0x3f
	.zero		1


	//   ....[43]....
        /*0370*/ 	.word	0x00006180
        /*0374*/ 	.word	0x0000000b
        /*0378*/ 	.word	0x00000038
        /*037c*/ 	.short	0x010a
        /*037e*/ 	.byte	0x3f
	.zero		1


	//   ....[44]....
        /*0380*/ 	.word	0x00006250
        /*0384*/ 	.word	0x00000007
        /*0388*/ 	.word	0x00000000
        /*038c*/ 	.short	0x010a
        /*038e*/ 	.byte	0x3f
	.zero		1


	//   ....[45]....
        /*0390*/ 	.word	0x000062a0
        /*0394*/ 	.word	0x00000006
        /*0398*/ 	.word	0x00000000
        /*039c*/ 	.short	0x010a
        /*039e*/ 	.byte	0x3f
	.zero		1


	//   ....[46]....
        /*03a0*/ 	.word	0x000062f0
        /*03a4*/ 	.word	0x00000007
        /*03a8*/ 	.word	0x00000000
        /*03ac*/ 	.short	0x010a
        /*03ae*/ 	.byte	0x3f
	.zero		1


	//   ....[47]....
        /*03b0*/ 	.word	0x00006340
        /*03b4*/ 	.word	0x00000006
        /*03b8*/ 	.word	0x00000000
        /*03bc*/ 	.short	0x010a
        /*03be*/ 	.byte	0x3f
	.zero		1


	//   ....[48]....
        /*03c0*/ 	.word	0x00006390
        /*03c4*/ 	.word	0x00000007
        /*03c8*/ 	.word	0x00000000
        /*03cc*/ 	.short	0x010a
        /*03ce*/ 	.byte	0x3f
	.zero		1


	//   ....[49]....
        /*03d0*/ 	.word	0x000063e0
        /*03d4*/ 	.word	0x00000006
        /*03d8*/ 	.word	0x00000000
        /*03dc*/ 	.short	0x010a
        /*03de*/ 	.byte	0x3f
	.zero		1


	//----- nvinfo : EIATTR_NUM_MBARRIERS
	.align		4
.L_37:
        /*03e0*/ 	.byte	0x03, 0x38
        /*03e2*/ 	.short	0x0014


	//----- nvinfo : EIATTR_EXIT_INSTR_OFFSETS
	.align		4
        /*03e4*/ 	.byte	0x04, 0x1c
        /*03e6*/ 	.short	(.L_39 - .L_38)


	//   ....[0]....
.L_38:
        /*03e8*/ 	.word	0x00001200


	//   ....[1]....
        /*03ec*/ 	.word	0x00001260


	//   ....[2]....
        /*03f0*/ 	.word	0x00004d70


	//   ....[3]....
        /*03f4*/ 	.word	0x00004da0


	//   ....[4]....
        /*03f8*/ 	.word	0x00005f80


	//----- nvinfo : EIATTR_MAX_THREADS
	.align		4
.L_39:
        /*03fc*/ 	.byte	0x04, 0x05
        /*03fe*/ 	.short	(.L_41 - .L_40)
.L_40:
        /*0400*/ 	.word	0x00000180
        /*0404*/ 	.word	0x00000001
        /*0408*/ 	.word	0x00000001


	//----- nvinfo : EIATTR_CRS_STACK_SIZE
	.align		4
.L_41:
        /*040c*/ 	.byte	0x04, 0x1e
        /*040e*/ 	.short	(.L_43 - .L_42)
.L_42:
        /*0410*/ 	.word	0x00000000


	//----- nvinfo : EIATTR_CBANK_PARAM_SIZE
	.align		4
.L_43:
        /*0414*/ 	.byte	0x03, 0x19
        /*0416*/ 	.short	0x0470


	//----- nvinfo : EIATTR_PARAM_CBANK
	.align		4
        /*0418*/ 	.byte	0x04, 0x0a
        /*041a*/ 	.short	(.L_45 - .L_44)
	.align		4
.L_44:
        /*041c*/ 	.word	index@(.nv.constant0._ZN7cutlass13device_kernelINS_4gemm6kernel13GemmUniversalIN4cute5tupleIJiiiiEEENS1_10collective13CollectiveMmaINS1_34MainloopSm90TmaGmmaWarpSpecializedILi7ENS5_IJNS4_1CILi1EEESB_SB_EEENS1_32KernelTmaWarpSpecializedPingpongEEENS5_IJNSA_ILi64EEESF_NSA_ILi128EEEEEENS_6half_tENS5_IJlSB_lEEESI_SJ_NS4_8TiledMMAINS4_8MMA_AtomIJNS4_4SM904GMMA25MMA_64x64x16_F32F16F16_SSILNSN_5MajorE0ELSP_0ELNSN_7ScaleInE1ELSQ_1EEEEEENS4_6LayoutISC_NS5_IJNSA_ILi0EEESU_SU_EEEEENS5_IJNS4_10UnderscoreESX_SX_EEEEENS4_13SM90_TMA_LOADENS4_14ComposedLayoutINS4_7SwizzleILi3ELi4ELi3EEENS4_18smem_ptr_flag_bitsILi16EEENST_INS5_IJNSA_ILi8EEESF_EEENS5_IJSF_SB_EEEEEEEvNS4_8identityES10_S1A_vS1B_EENS_8epilogue10collective6detail29Sm90TmaWarpSpecializedAdapterINS1E_15DefaultEpilogueISI_SJ_SJ_NS1D_6thread17LinearCombinationISI_Li1EffLNS1I_9ScaleType4KindE0ELNS_15FloatRoundStyleE2ESI_EENS1_15EpilogueDefaultEEEEEvvEEEEvNT_6ParamsE)
        /*0420*/ 	.short	0x0210
        /*0422*/ 	.short	0x0470


	//----- nvinfo : EIATTR_SW_WAR
	.align		4
.L_45:
        /*0424*/ 	.byte	0x04, 0x36
        /*0426*/ 	.short	(.L_47 - .L_46)
.L_46:
        /*0428*/ 	.word	0x00000008
.L_47:


//--------------------- .nv.callgraph             --------------------------
	.section	.nv.callgraph,"",@"SHT_CUDA_CALLGRAPH"
	.align	4
	.sectionentsize	8
	.align		4
        /*0000*/ 	.word	0x00000000
	.align		4
        /*0004*/ 	.word	0xffffffff
	.align		4
        /*0008*/ 	.word	index@(_ZN7cutlass13device_kernelINS_4gemm6kernel13GemmUniversalIN4cute5tupleIJiiiiEEENS1_10collective13CollectiveMmaINS1_34MainloopSm90TmaGmmaWarpSpecializedILi7ENS5_IJNS4_1CILi1EEESB_SB_EEENS1_32KernelTmaWarpSpecializedPingpongEEENS5_IJNSA_ILi64EEESF_NSA_ILi128EEEEEENS_6half_tENS5_IJlSB_lEEESI_SJ_NS4_8TiledMMAINS4_8MMA_AtomIJNS4_4SM904GMMA25MMA_64x64x16_F32F16F16_SSILNSN_5MajorE0ELSP_0ELNSN_7ScaleInE1ELSQ_1EEEEEENS4_6LayoutISC_NS5_IJNSA_ILi0EEESU_SU_EEEEENS5_IJNS4_10UnderscoreESX_SX_EEEEENS4_13SM90_TMA_LOADENS4_14ComposedLayoutINS4_7SwizzleILi3ELi4ELi3EEENS4_18smem_ptr_flag_bitsILi16EEENST_INS5_IJNSA_ILi8EEESF_EEENS5_IJSF_SB_EEEEEEEvNS4_8identityES10_S1A_vS1B_EENS_8epilogue10collective6detail29Sm90TmaWarpSpecializedAdapterINS1E_15DefaultEpilogueISI_SJ_SJ_NS1D_6thread17LinearCombinationISI_Li1EffLNS1I_9ScaleType4KindE0ELNS_15FloatRoundStyleE2ESI_EENS1_15EpilogueDefaultEEEEEvvEEEEvNT_6ParamsE)
	.align		4
        /*000c*/ 	.word	index@(__assertfail)
	.align		4
        /*0010*/ 	.word	0x00000000
	.align		4
        /*0014*/ 	.word	0xfffffffe
	.align		4
        /*0018*/ 	.word	0x00000000
	.align		4
        /*001c*/ 	.word	0xfffffffd
	.align		4
        /*0020*/ 	.word	0x00000000
	.align		4
        /*0024*/ 	.word	0xfffffffc


//--------------------- .nv.constant4             --------------------------
	.section	.nv.constant4,"a",@progbits
	.align	8
	.align		8
.nv.constant4:
        /*0000*/ 	.dword	__assertfail
	.align		8
        /*0008*/ 	.dword	__unnamed_1
	.align		8
        /*0010*/ 	.dword	_ZN40_INTERNAL_96024faf_4_k_cu_bf134c49_217874cuda3std3__45__cpo5beginE
	.align		8
        /*0018*/ 	.dword	_ZN40_INTERNAL_96024faf_4_k_cu_bf134c49_217874cuda3std3__45__cpo3endE
	.align		8
        /*0020*/ 	.dword	_ZN40_INTERNAL_96024faf_4_k_cu_bf134c49_217874cuda3std3__45__cpo6cbeginE
	.align		8
        /*0028*/ 	.dword	_ZN40_INTERNAL_96024faf_4_k_cu_bf134c49_217874cuda3std3__45__cpo4cendE
	.align		8
        /*0030*/ 	.dword	_ZN40_INTERNAL_96024faf_4_k_cu_bf134c49_217874cuda3std3__442_GLOBAL__N__96024faf_4_k_cu_bf134c49_217876ignoreE
	.align		8
        /*0038*/ 	.dword	_ZN40_INTERNAL_96024faf_4_k_cu_bf134c49_217874cuda3std3__419piecewise_constructE
	.align		8
        /*0040*/ 	.dword	_ZN40_INTERNAL_96024faf_4_k_cu_bf134c49_217874cuda3std3__48in_placeE
	.align		8
        /*0048*/ 	.dword	_ZN40_INTERNAL_96024faf_4_k_cu_bf134c49_217874cuda3std6ranges3__45__cpo4swapE
	.align		8
        /*0050*/ 	.dword	_ZN40_INTERNAL_96024faf_4_k_cu_bf134c49_217874cuda3std6ranges3__45__cpo9iter_moveE
	.align		8
        /*0058*/ 	.dword	_ZN40_INTERNAL_96024faf_4_k_cu_bf134c49_217874cute7productE
	.align		8
        /*0060*/ 	.dword	_ZN40_INTERNAL_96024faf_4_k_cu_bf134c49_217874cute1_E
	.align		8
        /*0068*/ 	.dword	$str$22
	.align		8
        /*0070*/ 	.dword	$str$23


//--------------------- .text._ZN7cutlass13device_kernelINS_4gemm6kernel13GemmUniversalIN4cute5tupleIJiiiiEEENS1_10collective13CollectiveMmaINS1_34MainloopSm90TmaGmmaWarpSpecializedILi7ENS5_IJNS4_1CILi1EEESB_SB_EEENS1_32KernelTmaWarpSpecializedPingpongEEENS5_IJNSA_ILi64EEESF_NSA_ILi128EEEEEENS_6half_tENS5_IJlSB_lEEESI_SJ_NS4_8TiledMMAINS4_8MMA_AtomIJNS4_4SM904GMMA25MMA_64x64x16_F32F16F16_SSILNSN_5MajorE0ELSP_0ELNSN_7ScaleInE1ELSQ_1EEEEEENS4_6LayoutISC_NS5_IJNSA_ILi0EEESU_SU_EEEEENS5_IJNS4_10UnderscoreESX_SX_EEEEENS4_13SM90_TMA_LOADENS4_14ComposedLayoutINS4_7SwizzleILi3ELi4ELi3EEENS4_18smem_ptr_flag_bitsILi16EEENST_INS5_IJNSA_ILi8EEESF_EEENS5_IJSF_SB_EEEEEEEvNS4_8identityES10_S1A_vS1B_EENS_8epilogue10collective6detail29Sm90TmaWarpSpecializedAdapterINS1E_15DefaultEpilogueISI_SJ_SJ_NS1D_6thread17LinearCombinationISI_Li1EffLNS1I_9ScaleType4KindE0ELNS_15FloatRoundStyleE2ESI_EENS1_15EpilogueDefaultEEEEEvvEEEEvNT_6ParamsE --------------------------
	.section	.text._ZN7cutlass13device_kernelINS_4gemm6kernel13GemmUniversalIN4cute5tupleIJiiiiEEENS1_10collective13CollectiveMmaINS1_34MainloopSm90TmaGmmaWarpSpecializedILi7ENS5_IJNS4_1CILi1EEESB_SB_EEENS1_32KernelTmaWarpSpecializedPingpongEEENS5_IJNSA_ILi64EEESF_NSA_ILi128EEEEEENS_6half_tENS5_IJlSB_lEEESI_SJ_NS4_8TiledMMAINS4_8MMA_AtomIJNS4_4SM904GMMA25MMA_64x64x16_F32F16F16_SSILNSN_5MajorE0ELSP_0ELNSN_7ScaleInE1ELSQ_1EEEEEENS4_6LayoutISC_NS5_IJNSA_ILi0EEESU_SU_EEEEENS5_IJNS4_10UnderscoreESX_SX_EEEEENS4_13SM90_TMA_LOADENS4_14ComposedLayoutINS4_7SwizzleILi3ELi4ELi3EEENS4_18smem_ptr_flag_bitsILi16EEENST_INS5_IJNSA_ILi8EEESF_EEENS5_IJSF_SB_EEEEEEEvNS4_8identityES10_S1A_vS1B_EENS_8epilogue10collective6detail29Sm90TmaWarpSpecializedAdapterINS1E_15DefaultEpilogueISI_SJ_SJ_NS1D_6thread17LinearCombinationISI_Li1EffLNS1I_9ScaleType4KindE0ELNS_15FloatRoundStyleE2ESI_EENS1_15EpilogueDefaultEEEEEvvEEEEvNT_6ParamsE,"ax",@progbits
	.align	128
.text._ZN7cutlass13device_kernelINS_4gemm6kernel13GemmUniversalIN4cute5tupleIJiiiiEEENS1_10collective13CollectiveMmaINS1_34MainloopSm90TmaGmmaWarpSpecializedILi7ENS5_IJNS4_1CILi1EEESB_SB_EEENS1_32KernelTmaWarpSpecializedPingpongEEENS5_IJNSA_ILi64EEESF_NSA_ILi128EEEEEENS_6half_tENS5_IJlSB_lEEESI_SJ_NS4_8TiledMMAINS4_8MMA_AtomIJNS4_4SM904GMMA25MMA_64x64x16_F32F16F16_SSILNSN_5MajorE0ELSP_0ELNSN_7ScaleInE1ELSQ_1EEEEEENS4_6LayoutISC_NS5_IJNSA_ILi0EEESU_SU_EEEEENS5_IJNS4_10UnderscoreESX_SX_EEEEENS4_13SM90_TMA_LOADENS4_14ComposedLayoutINS4_7SwizzleILi3ELi4ELi3EEENS4_18smem_ptr_flag_bitsILi16EEENST_INS5_IJNSA_ILi8EEESF_EEENS5_IJSF_SB_EEEEEEEvNS4_8identityES10_S1A_vS1B_EENS_8epilogue10collective6detail29Sm90TmaWarpSpecializedAdapterINS1E_15DefaultEpilogueISI_SJ_SJ_NS1D_6thread17LinearCombinationISI_Li1EffLNS1I_9ScaleType4KindE0ELNS_15FloatRoundStyleE2ESI_EENS1_15EpilogueDefaultEEEEEvvEEEEvNT_6ParamsE:
        .type           _ZN7cutlass13device_kernelINS_4gemm6kernel13GemmUniversalIN4cute5tupleIJiiiiEEENS1_10collective13CollectiveMmaINS1_34MainloopSm90TmaGmmaWarpSpecializedILi7ENS5_IJNS4_1CILi1EEESB_SB_EEENS1_32KernelTmaWarpSpecializedPingpongEEENS5_IJNSA_ILi64EEESF_NSA_ILi128EEEEEENS_6half_tENS5_IJlSB_lEEESI_SJ_NS4_8TiledMMAINS4_8MMA_AtomIJNS4_4SM904GMMA25MMA_64x64x16_F32F16F16_SSILNSN_5MajorE0ELSP_0ELNSN_7ScaleInE1ELSQ_1EEEEEENS4_6LayoutISC_NS5_IJNSA_ILi0EEESU_SU_EEEEENS5_IJNS4_10UnderscoreESX_SX_EEEEENS4_13SM90_TMA_LOADENS4_14ComposedLayoutINS4_7SwizzleILi3ELi4ELi3EEENS4_18smem_ptr_flag_bitsILi16EEENST_INS5_IJNSA_ILi8EEESF_EEENS5_IJSF_SB_EEEEEEEvNS4_8identityES10_S1A_vS1B_EENS_8epilogue10collective6detail29Sm90TmaWarpSpecializedAdapterINS1E_15DefaultEpilogueISI_SJ_SJ_NS1D_6thread17LinearCombinationISI_Li1EffLNS1I_9ScaleType4KindE0ELNS_15FloatRoundStyleE2ESI_EENS1_15EpilogueDefaultEEEEEvvEEEEvNT_6ParamsE,@function
        .size           _ZN7cutlass13device_kernelINS_4gemm6kernel13GemmUniversalIN4cute5tupleIJiiiiEEENS1_10collective13CollectiveMmaINS1_34MainloopSm90TmaGmmaWarpSpecializedILi7ENS5_IJNS4_1CILi1EEESB_SB_EEENS1_32KernelTmaWarpSpecializedPingpongEEENS5_IJNSA_ILi64EEESF_NSA_ILi128EEEEEENS_6half_tENS5_IJlSB_lEEESI_SJ_NS4_8TiledMMAINS4_8MMA_AtomIJNS4_4SM904GMMA25MMA_64x64x16_F32F16F16_SSILNSN_5MajorE0ELSP_0ELNSN_7ScaleInE1ELSQ_1EEEEEENS4_6LayoutISC_NS5_IJNSA_ILi0EEESU_SU_EEEEENS5_IJNS4_10UnderscoreESX_SX_EEEEENS4_13SM90_TMA_LOADENS4_14ComposedLayoutINS4_7SwizzleILi3ELi4ELi3EEENS4_18smem_ptr_flag_bitsILi16EEENST_INS5_IJNSA_ILi8EEESF_EEENS5_IJSF_SB_EEEEEEEvNS4_8identityES10_S1A_vS1B_EENS_8epilogue10collective6detail29Sm90TmaWarpSpecializedAdapterINS1E_15DefaultEpilogueISI_SJ_SJ_NS1D_6thread17LinearCombinationISI_Li1EffLNS1I_9ScaleType4KindE0ELNS_15FloatRoundStyleE2ESI_EENS1_15EpilogueDefaultEEEEEvvEEEEvNT_6ParamsE,(.L_x_139 - _ZN7cutlass13device_kernelINS_4gemm6kernel13GemmUniversalIN4cute5tupleIJiiiiEEENS1_10collective13CollectiveMmaINS1_34MainloopSm90TmaGmmaWarpSpecializedILi7ENS5_IJNS4_1CILi1EEESB_SB_EEENS1_32KernelTmaWarpSpecializedPingpongEEENS5_IJNSA_ILi64EEESF_NSA_ILi128EEEEEENS_6half_tENS5_IJlSB_lEEESI_SJ_NS4_8TiledMMAINS4_8MMA_AtomIJNS4_4SM904GMMA25MMA_64x64x16_F32F16F16_SSILNSN_5MajorE0ELSP_0ELNSN_7ScaleInE1ELSQ_1EEEEEENS4_6LayoutISC_NS5_IJNSA_ILi0EEESU_SU_EEEEENS5_IJNS4_10UnderscoreESX_SX_EEEEENS4_13SM90_TMA_LOADENS4_14ComposedLayoutINS4_7SwizzleILi3ELi4ELi3EEENS4_18smem_ptr_flag_bitsILi16EEENST_INS5_IJNSA_ILi8EEESF_EEENS5_IJSF_SB_EEEEEEEvNS4_8identityES10_S1A_vS1B_EENS_8epilogue10collective6detail29Sm90TmaWarpSpecializedAdapterINS1E_15DefaultEpilogueISI_SJ_SJ_NS1D_6thread17LinearCombinationISI_Li1EffLNS1I_9ScaleType4KindE0ELNS_15FloatRoundStyleE2ESI_EENS1_15EpilogueDefaultEEEEEvvEEEEvNT_6ParamsE)
        .other          _ZN7cutlass13device_kernelINS_4gemm6kernel13GemmUniversalIN4cute5tupleIJiiiiEEENS1_10collective13CollectiveMmaINS1_34MainloopSm90TmaGmmaWarpSpecializedILi7ENS5_IJNS4_1CILi1EEESB_SB_EEENS1_32KernelTmaWarpSpecializedPingpongEEENS5_IJNSA_ILi64EEESF_NSA_ILi128EEEEEENS_6half_tENS5_IJlSB_lEEESI_SJ_NS4_8TiledMMAINS4_8MMA_AtomIJNS4_4SM904GMMA25MMA_64x64x16_F32F16F16_SSILNSN_5MajorE0ELSP_0ELNSN_7ScaleInE1ELSQ_1EEEEEENS4_6LayoutISC_NS5_IJNSA_ILi0EEESU_SU_EEEEENS5_IJNS4_10UnderscoreESX_SX_EEEEENS4_13SM90_TMA_LOADENS4_14ComposedLayoutINS4_7SwizzleILi3ELi4ELi3EEENS4_18smem_ptr_flag_bitsILi16EEENST_INS5_IJNSA_ILi8EEESF_EEENS5_IJSF_SB_EEEEEEEvNS4_8identityES10_S1A_vS1B_EENS_8epilogue10collective6detail29Sm90TmaWarpSpecializedAdapterINS1E_15DefaultEpilogueISI_SJ_SJ_NS1D_6thread17LinearCombinationISI_Li1EffLNS1I_9ScaleType4KindE0ELNS_15FloatRoundStyleE2ESI_EENS1_15EpilogueDefaultEEEEEvvEEEEvNT_6ParamsE,@"STO_CUDA_ENTRY STV_DEFAULT"
_ZN7cutlass13device_kernelINS_4gemm6kernel13GemmUniversalIN4cute5tupleIJiiiiEEENS1_10collective13CollectiveMmaINS1_34MainloopSm90TmaGmmaWarpSpecializedILi7ENS5_IJNS4_1CILi1EEESB_SB_EEENS1_32KernelTmaWarpSpecializedPingpongEEENS5_IJNSA_ILi64EEESF_NSA_ILi128EEEEEENS_6half_tENS5_IJlSB_lEEESI_SJ_NS4_8TiledMMAINS4_8MMA_AtomIJNS4_4SM904GMMA25MMA_64x64x16_F32F16F16_SSILNSN_5MajorE0ELSP_0ELNSN_7ScaleInE1ELSQ_1EEEEEENS4_6LayoutISC_NS5_IJNSA_ILi0EEESU_SU_EEEEENS5_IJNS4_10UnderscoreESX_SX_EEEEENS4_13SM90_TMA_LOADENS4_14ComposedLayoutINS4_7SwizzleILi3ELi4ELi3EEENS4_18smem_ptr_flag_bitsILi16EEENST_INS5_IJNSA_ILi8EEESF_EEENS5_IJSF_SB_EEEEEEEvNS4_8identityES10_S1A_vS1B_EENS_8epilogue10collective6detail29Sm90TmaWarpSpecializedAdapterINS1E_15DefaultEpilogueISI_SJ_SJ_NS1D_6thread17LinearCombinationISI_Li1EffLNS1I_9ScaleType4KindE0ELNS_15FloatRoundStyleE2ESI_EENS1_15EpilogueDefaultEEEEEvvEEEEvNT_6ParamsE:
[----:B------:R-:W0:Y:S02]  /*0000*/  LDC R1, c[0x0][0x28] ;  /* 0x00000a00ff017b82 */ /* 0x000e240000000800 */
[----:B0-----:R-:W-:Y:S01]  /*0010*/  VIADD R1, R1, 0xfffffff8 ;  /* 0xfffffff801017836 */ /* 0x001fe20000000000 */
[----:B------:R-:W0:Y:S01]  /*0020*/  S2R R4, SR_TID.X ;  /* 0x0000000000047919 */ /* 0x000e220000002100 */
[----:B------:R-:W-:Y:S01]  /*0030*/  ELECT P0, URZ, PT ;  /* 0x00000000003f782f */ /* 0x000fe20003800000 */
[----:B------:R-:W-:Y:S01]  /*0040*/  BSSY B0, `(.L_x_0) ;  /* 0x000000f000007945 */ /* 0x000fe20003800000 */
[--C-:B0-----:R-:W-:Y:S02]  /*0050*/  SHF.R.U32.HI R0, RZ, 0x5, R4.reuse ;  /* 0x00000005ff007819 */ /* 0x101fe40000011604 */
[----:B------:R-:W-:-:S03]  /*0060*/  SHF.R.U32.HI R5, RZ, 0x7, R4 ;  /* 0x00000007ff057819 */ /* 0x000fc60000011604 */
[----:B------:R-:W0:Y:S04]  /*0070*/  SHFL.IDX PT, R2, R0, RZ, 0x1f ;  /* 0x00001fff00027589 */ /* 0x000e2800000e0000 */
[----:B------:R1:W2:Y:S01]  /*0080*/  SHFL.IDX PT, R7, R5, RZ, 0x1f ;  /* 0x00001fff05077589 */ /* 0x0002a200000e0000 */
[----:B0-----:R-:W-:-:S13]  /*0090*/  ISETP.NE.OR P0, PT, R2, RZ, !P0 ;  /* 0x000000ff0200720c */ /* 0x001fda0004705670 */
[----:B-12---:R-:W-:Y:S05]  /*00a0*/  @P0 BRA `(.L_x_1) ;  /* 0x0000000000200947 */ /* 0x006fea0003800000 */
[----:B------:R-:W-:Y:S02]  /*00b0*/  ULDC.64 UR4, c[0x0][0x198] ;  /* 0x0000660000047ab9 */ /* 0x000fe40000000a00 */
[----:B------:R-:W-:Y:S02]  /*00c0*/  UIADD3 UR6, UP0, UR4, 0xf0, URZ ;  /* 0x000000f004067890 */ /* 0x000fe4000ff1e03f */
[----:B------:R-:W-:Y:S02]  /*00d0*/  UIADD3 UR4, UP1, UR4, 0x1f0, URZ ;  /* 0x000001f004047890 */ /* 0x000fe4000ff3e03f */
[----:B------:R-:W-:Y:S02]  /*00e0*/  UIADD3.X UR7, URZ, UR5, URZ, UP0, !UPT ;  /* 0x000000053f077290 */ /* 0x000fe400087fe43f */
[----:B------:R-:W-:-:S07]  /*00f0*/  UIADD3.X UR5, URZ, UR5, URZ, UP1, !UPT ;  /* 0x000000053f057290 */ /* 0x000fce0008ffe43f */
[----:B------:R0:W-:Y:S02]  /*0100*/  UTMACCTL.PF [UR6] ;  /* 0x00000000060079b9 */ /* 0x0001e40008040000 */
[----:B------:R0:W-:Y:S02]  /*0110*/  UTMACCTL.PF [UR4] ;  /* 0x00000000040079b9 */ /* 0x0001e40008040000 */
[----:B0-----:R-:W-:Y:S01]  /*0120*/  NOP ;  /* 0x0000000000007918 */ /* 0x001fe20000000000 */
.L_x_1:
[----:B------:R-:W-:Y:S05]  /*0130*/  BSYNC B0 ;  /* 0x0000000000007941 */ /* 0x000fea0003800000 */
.L_x_0:
[----:B------:R-:W0:Y:S02]  /*0140*/  SHFL.IDX PT, R3, R0, RZ, 0x1f ;  /* 0x00001fff00037589 */ /* 0x000e2400000e0000 */
[----:B0-----:R-:W-:-:S13]  /*0150*/  ISETP.NE.AND P0, PT, R3, RZ, PT ;  /* 0x000000ff0300720c */ /* 0x001fda0003f05270 */
[----:B------:R-:W-:Y:S05]  /*0160*/  @P0 BRA `(.L_x_2) ;  /* 0x0000000000700947 */ /* 0x000fea0003800000 */
[----:B------:R-:W0:Y:S01]  /*0170*/  S2UR UR8, SR_CgaCtaId ;  /* 0x00000000000879c3 */ /* 0x000e220000008800 */
[----:B------:R-:W-:Y:S01]  /*0180*/  UMOV UR4, 0x400 ;  /* 0x0000040000047882 */ /* 0x000fe20000000000 */
[----:B------:R-:W-:Y:S01]  /*0190*/  UMOV UR5, 0x1 ;  /* 0x0000000100057882 */ /* 0x000fe20000000000 */
[----:B------:R-:W-:Y:S01]  /*01a0*/  UMOV UR6, 0x80 ;  /* 0x0000008000067882 */ /* 0x000fe20000000000 */
[----:B------:R-:W-:Y:S01]  /*01b0*/  ELECT P0, URZ, PT ;  /* 0x00000000003f782f */ /* 0x000fe20003800000 */
[----:B------:R-:W-:-:S04]  /*01c0*/  UIADD3 UR6, -UR6, 0x100000, URZ ;  /* 0x0010000006067890 */ /* 0x000fc8000fffe13f */
[----:B------:R-:W-:Y:S02]  /*01d0*/  USHF.L.U32 UR7, UR6, 0xb, URZ ;  /* 0x0000000b06077899 */ /* 0x000fe4000800063f */
[----:B------:R-:W-:Y:S02]  /*01e0*/  USHF.L.U32 UR6, UR6, 0x1, URZ ;  /* 0x0000000106067899 */ /* 0x000fe4000800063f */
[----:B0-----:R-:W-:Y:S02]  /*01f0*/  ULEA UR8, UR8, UR4, 0x18 ;  /* 0x0000000408087291 */ /* 0x001fe4000f8ec03f */
[----:B------:R-:W-:-:S04]  /*0200*/  UIADD3 UR4, -UR5, 0x100000, URZ ;  /* 0x0010000005047890 */ /* 0x000fc8000fffe13f */
[----:B------:R-:W-:Y:S02]  /*0210*/  USHF.L.U32 UR5, UR4, 0xb, URZ ;  /* 0x0000000b04057899 */ /* 0x000fe4000800063f */
[----:B------:R-:W-:Y:S01]  /*0220*/  USHF.L.U32 UR4, UR4, 0x1, URZ ;  /* 0x0000000104047899 */ /* 0x000fe2000800063f */
[----:B------:R-:W0:Y:S11]  /*0230*/  FENCE.VIEW.ASYNC.S ;  /* 0x00000000000073c6 */ /* 0x000e360000000000 */
[----:B0-----:R0:W1:Y:S01]  /*0240*/  SYNCS.EXCH.64 URZ, [UR8], UR4 ;  /* 0x00000004083f75b2 */ /* 0x0010620008000100 */
[----:B------:R0:W2:Y:S01]  /*0250*/  SYNCS.EXCH.64 URZ, [UR8+0x38], UR6 ;  /* 0x00003806083f75b2 */ /* 0x0000a20008000100 */
[----:B------:R0:W3:Y:S01]  /*0260*/  SYNCS.EXCH.64 URZ, [UR8+0x8], UR4 ;  /* 0x00000804083f75b2 */ /* 0x0000e20008000100 */
[----:B------:R0:W4:Y:S01]  /*0270*/  SYNCS.EXCH.64 URZ, [UR8+0x40], UR6 ;  /* 0x00004006083f75b2 */ /* 0x0001220008000100 */
[----:B------:R0:W0:Y:S01]  /*0280*/  SYNCS.EXCH.64 URZ, [UR8+0x10], UR4 ;  /* 0x00001004083f75b2 */ /* 0x0000220008000100 */
        /* <DEDUP_REMOVED lines=9> */
[----:B------:R-:W-:Y:S01]  /*0320*/  NOP ;  /* 0x0000000000007918 */ /* 0x000fe20000000000 */
.L_x_2:
[----:B------:R-:W5:Y:S01]  /*0330*/  SHFL.IDX PT, R6, R0, RZ, 0x1f ;  /* 0x00001fff00067589 */ /* 0x000f6200000e0000 */
[----:B------:R-:W-:Y:S01]  /*0340*/  ELECT P0, URZ, PT ;  /* 0x00000000003f782f */ /* 0x000fe20003800000 */
[----:B------:R-:W-:Y:S01]  /*0350*/  NOP ;  /* 0x0000000000007918 */ /* 0x000fe20000000000 */
[----:B------:R-:W-:Y:S01]  /*0360*/  ELECT P1, URZ, PT ;  /* 0x00000000003f782f */ /* 0x000fe20003820000 */
[----:B------:R-:W1:Y:S01]  /*0370*/  SHFL.IDX PT, R3, R0, RZ, 0x1f ;  /* 0x00001fff00037589 */ /* 0x000e6200000e0000 */
[----:B0-----:R-:W-:Y:S01]  /*0380*/  UMOV UR4, 0x20 ;  /* 0x0000002000047882 */ /* 0x001fe20000000000 */
[----:B------:R-:W-:Y:S01]  /*0390*/  UMOV UR11, 0x80 ;  /* 0x00000080000b7882 */ /* 0x000fe20000000000 */
[----:B------:R-:W-:Y:S01]  /*03a0*/  NOP ;  /* 0x0000000000007918 */ /* 0x000fe20000000000 */
[----:B------:R-:W0:Y:S01]  /*03b0*/  SHFL.IDX PT, R5, R5, RZ, 0x1f ;  /* 0x00001fff05057589 */ /* 0x000e2200000e0000 */
[C---:B------:R-:W-:Y:S01]  /*03c0*/  VIADD R31, R7.reuse, 0xffffffff ;  /* 0xffffffff071f7836 */ /* 0x040fe20000000000 */
[----:B------:R-:W-:Y:S01]  /*03d0*/  ULDC.64 UR36, c[0x0][0x208] ;  /* 0x0000820000247ab9 */ /* 0x000fe20000000a00 */
[----:B------:R-:W-:-:S03]  /*03e0*/  ISETP.NE.AND P2, PT, R7, RZ, PT ;  /* 0x000000ff0700720c */ /* 0x000fc60003f45270 */
[----:B------:R-:W-:Y:S02]  /*03f0*/  ISETP.GE.U32.AND P3, PT, R31, 0x2, PT ;  /* 0x000000021f00780c */ /* 0x000fe40003f66070 */
[----:B-----5:R-:W-:Y:S02]  /*0400*/  ISETP.NE.OR P0, PT, R6, RZ, !P0 ;  /* 0x000000ff0600720c */ /* 0x020fe40004705670 */
[----:B-1----:R-:W-:Y:S02]  /*0410*/  ISETP.NE.OR P1, PT, R3, RZ, !P1 ;  /* 0x000000ff0300720c */ /* 0x002fe40004f25670 */
[----:B------:R-:W-:Y:S02]  /*0420*/  SHF.R.S32.HI R3, RZ, 0x1f, R2 ;  /* 0x0000001fff037819 */ /* 0x000fe40000011402 */
[----:B0-----:R-:W-:Y:S02]  /*0430*/  R2UR UR43, R5 ;  /* 0x00000000052b72ca */ /* 0x001fe400000e0000 */
[----:B------:R-:W-:-:S05]  /*0440*/  LEA.HI R3, R3, R2, RZ, 0x2 ;  /* 0x0000000203037211 */ /* 0x000fca00078f10ff */
[----:B------:R-:W-:Y:S01]  /*0450*/  VOTEU.ALL UP0, P0 ;  /* 0x00000000003f7886 */ /* 0x000fe20000000000 */
[----:B------:R-:W-:Y:S01]  /*0460*/  LOP3.LUT R3, R3, 0xfffffffc, RZ, 0xc0, !PT ;  /* 0xfffffffc03037812 */ /* 0x000fe200078ec0ff */
[----:B------:R-:W-:-:S03]  /*0470*/  VOTEU.ALL UP1, P1 ;  /* 0x00000000003f7886 */ /* 0x000fc60000820000 */
[----:B------:R-:W0:Y:S01]  /*0480*/  @!UP0 S2UR UR7, SR_CgaCtaId ;  /* 0x00000000000789c3 */ /* 0x000e220000008800 */
[----:B------:R-:W-:Y:S01]  /*0490*/  @!UP0 UMOV UR6, 0x400 ;  /* 0x0000040000068882 */ /* 0x000fe20000000000 */
[----:B------:R-:W-:-:S04]  /*04a0*/  @!UP0 UIADD3 UR4, -UR4, 0x100000, URZ ;  /* 0x0010000004048890 */ /* 0x000fc8000fffe13f */
[----:B------:R-:W-:Y:S02]  /*04b0*/  @!UP0 USHF.L.U32 UR5, UR4, 0xb, URZ ;  /* 0x0000000b04058899 */ /* 0x000fe4000800063f */
[----:B------:R-:W-:Y:S01]  /*04c0*/  @!UP0 USHF.L.U32 UR4, UR4, 0x1, URZ ;  /* 0x0000000104048899 */ /* 0x000fe2000800063f */
[----:B------:R-:W-:Y:S01]  /*04d0*/  IMAD.IADD R14, R2, 0x1, -R3 ;  /* 0x00000001020e7824 */ /* 0x000fe200078e0a03 */
[----:B------:R-:W-:Y:S01]  /*04e0*/  @!UP1 UMOV UR9, 0x400 ;  /* 0x0000040000099882 */ /* 0x000fe20000000000 */
[----:B------:R-:W-:Y:S01]  /*04f0*/  VOTEU.ALL UP2, P1 ;  /* 0x00000000003f7886 */ /* 0x000fe20000840000 */
[----:B------:R-:W-:Y:S01]  /*0500*/  VOTEU.ALL UP3, P1 ;  /* 0x00000000003f7886 */ /* 0x000fe20000860000 */
[----:B------:R-:W-:Y:S01]  /*0510*/  VOTEU.ALL UP4, P1 ;  /* 0x00000000003f7886 */ /* 0x000fe20000880000 */
[----:B------:R-:W1:Y:S01]  /*0520*/  @!UP1 S2UR UR10, SR_CgaCtaId ;  /* 0x00000000000a99c3 */ /* 0x000e620000008800 */
[----:B------:R-:W-:Y:S01]  /*0530*/  VOTEU.ALL UP5, P1 ;  /* 0x00000000003f7886 */ /* 0x000fe200008a0000 */
[----:B------:R-:W-:-:S04]  /*0540*/  SHF.R.S32.HI R3, RZ, 0x1f, R4 ;  /* 0x0000001fff037819 */ /* 0x000fc80000011404 */
[----:B------:R-:W-:-:S04]  /*0550*/  LEA.HI R3, R3, R4, RZ, 0x7 ;  /* 0x0000000403037211 */ /* 0x000fc800078f38ff */
[----:B------:R-:W-:-:S05]  /*0560*/  LOP3.LUT R3, R3, 0xffffff80, RZ, 0xc0, !PT ;  /* 0xffffff8003037812 */ /* 0x000fca00078ec0ff */
[----:B------:R-:W-:Y:S01]  /*0570*/  IMAD.IADD R5, R4, 0x1, -R3 ;  /* 0x0000000104057824 */ /* 0x000fe200078e0a03 */
[----:B0-----:R-:W-:Y:S02]  /*0580*/  @!UP0 ULEA UR8, UR7, UR6, 0x18 ;  /* 0x0000000607088291 */ /* 0x001fe4000f8ec03f */
[----:B------:R-:W-:-:S04]  /*0590*/  @!UP1 UIADD3 UR6, -UR11, 0x100000, URZ ;  /* 0x001000000b069890 */ /* 0x000fc8000fffe13f */
[----:B------:R-:W-:Y:S02]  /*05a0*/  @!UP1 USHF.L.U32 UR7, UR6, 0xb, URZ ;  /* 0x0000000b06079899 */ /* 0x000fe4000800063f */
[----:B------:R-:W-:Y:S01]  /*05b0*/  @!UP1 USHF.L.U32 UR6, UR6, 0x1, URZ ;  /* 0x0000000106069899 */ /* 0x000fe2000800063f */
[----:B------:R-:W-:Y:S01]  /*05c0*/  VOTEU.ALL UP0, P0 ;  /* 0x00000000003f7886 */ /* 0x000fe20000000000 */
[----:B-1----:R-:W-:Y:S01]  /*05d0*/  @!UP1 ULEA UR9, UR10, UR9, 0x18 ;  /* 0x000000090a099291 */ /* 0x002fe2000f8ec03f */
[----:B------:R-:W-:Y:S02]  /*05e0*/  VOTEU.ALL UP1, P0 ;  /* 0x00000000003f7886 */ /* 0x000fe40000020000 */
[----:B------:R-:W-:Y:S01]  /*05f0*/  ULDC.64 UR10, c[0x0][0x598] ;  /* 0x00016600000a7ab9 */ /* 0x000fe20000000a00 */
[----:B------:R-:W-:Y:S01]  /*0600*/  ISETP.NE.AND P0, PT, R14, 0x3, PT ;  /* 0x000000030e00780c */ /* 0x000fe20003f05270 */
[----:B------:R-:W0:Y:S02]  /*0610*/  FENCE.VIEW.ASYNC.S ;  /* 0x00000000000073c6 */ /* 0x000e240000000000 */
[----:B0-----:R0:W2:Y:S01]  /*0620*/  @!UP0 SYNCS.EXCH.64 URZ, [UR8+0xa0], UR4 ;  /* 0x0000a004083f85b2 */ /* 0x0010a20008000100 */
[----:B------:R-:W-:-:S02]  /*0630*/  ISETP.NE.U32.AND P1, PT, RZ, UR10, PT ;  /* 0x0000000aff007c0c */ /* 0x000fc4000bf25070 */
[----:B------:R-:W-:Y:S02]  /*0640*/  ISETP.EQ.OR P0, PT, R14, RZ, !P0 ;  /* 0x000000ff0e00720c */ /* 0x000fe40004702670 */
[----:B------:R-:W-:Y:S02]  /*0650*/  ISETP.NE.AND.EX P1, PT, RZ, UR11, PT, P1 ;  /* 0x0000000bff007c0c */ /* 0x000fe4000bf25310 */
[----:B------:R-:W-:-:S04]  /*0660*/  ISETP.EQ.AND P0, PT, R7, RZ, P0 ;  /* 0x000000ff0700720c */ /* 0x000fc80000702270 */
[----:B------:R-:W-:-:S04]  /*0670*/  SEL R23, RZ, 0x1, !P0 ;  /* 0x00000001ff177807 */ /* 0x000fc80004000000 */
[----:B------:R-:W-:Y:S01]  /*0680*/  SEL R23, R23, 0x2, P3 ;  /* 0x0000000217177807 */ /* 0x000fe20001800000 */
[----:B------:R0:W2:Y:S01]  /*0690*/  @!UP1 SYNCS.EXCH.64 URZ, [UR8+0xa8], UR4 ;  /* 0x0000a804083f95b2 */ /* 0x0000a20008000100 */
[----:B------:R-:W-:Y:S01]  /*06a0*/  NOP ;  /* 0x0000000000007918 */ /* 0x000fe20000000000 */
[----:B------:R0:W2:Y:S01]  /*06b0*/  @!UP2 SYNCS.EXCH.64 URZ, [UR9+0x80], UR6 ;  /* 0x00008006093fa5b2 */ /* 0x0000a20008000100 */
[----:B------:R0:W2:Y:S01]  /*06c0*/  @!UP3 SYNCS.EXCH.64 URZ, [UR9+0x88], UR6 ;  /* 0x00008806093fb5b2 */ /* 0x0000a20008000100 */
[----:B------:R0:W2:Y:S01]  /*06d0*/  @!UP4 SYNCS.EXCH.64 URZ, [UR9+0x90], UR6 ;  /* 0x00009006093fc5b2 */ /* 0x0000a20008000100 */
[----:B------:R0:W2:Y:S01]  /*06e0*/  @!UP5 SYNCS.EXCH.64 URZ, [UR9+0x98], UR6 ;  /* 0x00009806093fd5b2 */ /* 0x0000a20008000100 */
[----:B------:R-:W-:Y:S01]  /*06f0*/  NOP ;  /* 0x0000000000007918 */ /* 0x000fe20000000000 */
[----:B--234-:R-:W-:Y:S06]  /*0700*/  BAR.SYNC.DEFER_BLOCKING 0x0 ;  /* 0x0000000000007b1d */ /* 0x01cfec0000010000 */
[----:B0-----:R-:W-:Y:S05]  /*0710*/  @!P1 BRA `(.L_x_3) ;  /* 0x00000000001c9947 */ /* 0x001fea0003800000 */
[----:B------:R-:W0:Y:S02]  /*0720*/  LDC.64 R2, c[0x0][0x598] ;  /* 0x00016600ff027b82 */ /* 0x000e240000000a00 */
[----:B0-----:R-:W2:Y:S02]  /*0730*/  LDG.E.64 R2, desc[UR36][R2.64] ;  /* 0x0000002402027981 */ /* 0x001ea4000c1e1b00 */
[----:B--2---:R-:W-:-:S04]  /*0740*/  ISETP.NE.U32.AND P0, PT, R2, RZ, PT ;  /* 0x000000ff0200720c */ /* 0x004fc80003f05070 */
[----:B------:R-:W-:-:S13]  /*0750*/  ISETP.NE.AND.EX P0, PT, R3, RZ, PT, P0 ;  /* 0x000000ff0300720c */ /* 0x000fda0003f05300 */
[----:B------:R-:W-:Y:S05]  /*0760*/  @!P0 BRA `(.L_x_3) ;  /* 0x0000000000088947 */ /* 0x000fea0003800000 */
[----:B------:R1:W5:Y:S01]  /*0770*/  LD.E R56, desc[UR36][R2.64] ;  /* 0x0000002402387980 */ /* 0x000362000c101900 */
[----:B------:R-:W-:Y:S05]  /*0780*/  BRA `(.L_x_4) ;  /* 0x0000000000247947 */ /* 0x000fea0003800000 */
.L_x_3:
[----:B------:R-:W-:Y:S02]  /*0790*/  ULDC.64 UR4, c[0x0][0x588] ;  /* 0x0001620000047ab9 */ /* 0x000fe40000000a00 */
[----:B------:R-:W-:-:S04]  /*07a0*/  ISETP.NE.U32.AND P0, PT, RZ, UR4, PT ;  /* 0x00000004ff007c0c */ /* 0x000fc8000bf05070 */
[----:B------:R-:W-:-:S13]  /*07b0*/  ISETP.NE.AND.EX P0, PT, RZ, UR5, PT, P0 ;  /* 0x00000005ff007c0c */ /* 0x000fda000bf05300 */
[----:B------:R-:W-:Y:S05]  /*07c0*/  @!P0 BRA `(.L_x_5) ;  /* 0x00000000000c8947 */ /* 0x000fea0003800000 */
[----:B------:R-:W0:Y:S02]  /*07d0*/  LDC.64 R56, c[0x0][0x588] ;  /* 0x00016200ff387b82 */ /* 0x000e240000000a00 */
[----:B0-----:R0:W5:Y:S01]  /*07e0*/  LDG.E R56, desc[UR36][R56.64] ;  /* 0x0000002438387981 */ /* 0x001162000c1e1900 */
[----:B------:R-:W-:Y:S05]  /*07f0*/  BRA `(.L_x_4) ;  /* 0x0000000000087947 */ /* 0x000fea0003800000 */
.L_x_5:
[----:B------:R-:W-:Y:S02]  /*0800*/  ULDC UR4, c[0x0][0x580] ;  /* 0x0001600000047ab9 */ /* 0x000fe40000000800 */
[----:B------:R-:W-:-:S07]  /*0810*/  IMAD.U32 R56, RZ, RZ, UR4 ;  /* 0x00000004ff387e24 */ /* 0x000fce000f8e00ff */
.L_x_4:
[----:B------:R-:W-:Y:S02]  /*0820*/  ULDC.64 UR4, c[0x0][0x5a0] ;  /* 0x0001680000047ab9 */ /* 0x000fe40000000a00 */
[----:B------:R-:W-:-:S04]  /*0830*/  ISETP.NE.U32.AND P0, PT, RZ, UR4, PT ;  /* 0x00000004ff007c0c */ /* 0x000fc8000bf05070 */
[----:B------:R-:W-:-:S13]  /*0840*/  ISETP.NE.AND.EX P0, PT, RZ, UR5, PT, P0 ;  /* 0x00000005ff007c0c */ /* 0x000fda000bf05300 */
[----:B------:R-:W-:Y:S05]  /*0850*/  @!P0 BRA `(.L_x_6) ;  /* 0x00000000001c8947 */ /* 0x000fea0003800000 */
[----:B-1----:R-:W1:Y:S02]  /*0860*/  LDC.64 R2, c[0x0][0x5a0] ;  /* 0x00016800ff027b82 */ /* 0x002e640000000a00 */
[----:B-1----:R-:W2:Y:S02]  /*0870*/  LDG.E.64 R2, desc[UR36][R2.64] ;  /* 0x0000002402027981 */ /* 0x002ea4000c1e1b00 */
[----:B--2---:R-:W-:-:S04]  /*0880*/  ISETP.NE.U32.AND P0, PT, R2, RZ, PT ;  /* 0x000000ff0200720c */ /* 0x004fc80003f05070 */
[----:B------:R-:W-:-:S13]  /*0890*/  ISETP.NE.AND.EX P0, PT, R3, RZ, PT, P0 ;  /* 0x000000ff0300720c */ /* 0x000fda0003f05300 */
[----:B------:R-:W-:Y:S05]  /*08a0*/  @!P0 BRA `(.L_x_6) ;  /* 0x0000000000088947 */ /* 0x000fea0003800000 */
[----:B0-----:R2:W5:Y:S01]  /*08b0*/  LD.E R57, desc[UR36][R2.64] ;  /* 0x0000002402397980 */ /* 0x001562000c101900 */
[----:B------:R-:W-:Y:S05]  /*08c0*/  BRA `(.L_x_7) ;  /* 0x0000000000247947 */ /* 0x000fea0003800000 */
.L_x_6:
[----:B------:R-:W-:Y:S02]  /*08d0*/  ULDC.64 UR4, c[0x0][0x590] ;  /* 0x0001640000047ab9 */ /* 0x000fe40000000a00 */
[----:B------:R-:W-:-:S04]  /*08e0*/  ISETP.NE.U32.AND P0, PT, RZ, UR4, PT ;  /* 0x00000004ff007c0c */ /* 0x000fc8000bf05070 */
[----:B------:R-:W-:-:S13]  /*08f0*/  ISETP.NE.AND.EX P0, PT, RZ, UR5, PT, P0 ;  /* 0x00000005ff007c0c */ /* 0x000fda000bf05300 */
[----:B------:R-:W-:Y:S05]  /*0900*/  @!P0 BRA `(.L_x_8) ;  /* 0x00000000000c8947 */ /* 0x000fea0003800000 */
[----:B-1----:R-:W0:Y:S02]  /*0910*/  LDC.64 R2, c[0x0][0x590] ;  /* 0x00016400ff027b82 */ /* 0x002e240000000a00 */
[----:B0-----:R0:W5:Y:S01]  /*0920*/  LDG.E R57, desc[UR36][R2.64] ;  /* 0x0000002402397981 */ /* 0x001162000c1e1900 */
[----:B------:R-:W-:Y:S05]  /*0930*/  BRA `(.L_x_7) ;  /* 0x0000000000087947 */ /* 0x000fea0003800000 */
.L_x_8:
[----:B------:R-:W-:Y:S02]  /*0940*/  ULDC UR4, c[0x0][0x584] ;  /* 0x0001610000047ab9 */ /* 0x000fe40000000800 */
[----:B0-----:R-:W-:-:S07]  /*0950*/  IMAD.U32 R57, RZ, RZ, UR4 ;  /* 0x00000004ff397e24 */ /* 0x001fce000f8e00ff */
.L_x_7:
[----:B012---:R-:W0:Y:S01]  /*0960*/  LDC R2, c[0x0][0x65c] ;  /* 0x00019700ff027b82 */ /* 0x007e220000000800 */
[----:B------:R-:W1:Y:S01]  /*0970*/  S2R R15, SR_CTAID.Y ;  /* 0x00000000000f7919 */ /* 0x000e620000002600 */
[----:B------:R-:W-:Y:S01]  /*0980*/  ULDC UR6, c[0x0][0x28c] ;  /* 0x0000a30000067ab9 */ /* 0x000fe20000000800 */
[----:B------:R-:W-:Y:S01]  /*0990*/  ISETP.NE.AND P0, PT, R7, 0x2, PT ;  /* 0x000000020700780c */ /* 0x000fe20003f05270 */
[----:B------:R-:W-:Y:S01]  /*09a0*/  UIADD3 UR6, UR6, 0x7f, URZ ;  /* 0x0000007f06067890 */ /* 0x000fe2000fffe03f */
[----:B------:R-:W2:Y:S01]  /*09b0*/  S2R R6, SR_CTAID.X ;  /* 0x0000000000067919 */ /* 0x000ea20000002500 */
[----:B------:R-:W-:Y:S01]  /*09c0*/  UMOV UR38, URZ ;  /* 0x0000003f00267c82 */ /* 0x000fe20008000000 */
[----:B------:R-:W-:Y:S01]  /*09d0*/  UMOV UR39, URZ ;  /* 0x0000003f00277c82 */ /* 0x000fe20008000000 */
[----:B------:R-:W-:Y:S01]  /*09e0*/  USHF.R.S32.HI UR7, URZ, 0x1f, UR6 ;  /* 0x0000001f3f077899 */ /* 0x000fe20008011406 */
[----:B------:R-:W-:-:S03]  /*09f0*/  ULDC.64 UR8, c[0x0][0x650] ;  /* 0x0001940000087ab9 */ /* 0x000fc60000000a00 */
[----:B------:R-:W-:-:S04]  /*0a00*/  ULEA.HI UR7, UR7, UR6, URZ, 0x7 ;  /* 0x0000000607077291 */ /* 0x000fc8000f8f383f */
[----:B------:R-:W-:Y:S01]  /*0a10*/  USHF.R.S32.HI UR40, URZ, 0x7, UR7 ;  /* 0x000000073f287899 */ /* 0x000fe20008011407 */
[----:B0-----:R-:W-:-:S13]  /*0a20*/  ISETP.NE.AND P1, PT, R2, 0x1, PT ;  /* 0x000000010200780c */ /* 0x001fda0003f25270 */
[----:B------:R-:W2:Y:S01]  /*0a30*/  @P1 LDC R17, c[0x0][0x10] ;  /* 0x00000400ff111b82 */ /* 0x000ea20000000800 */
[----:B-1----:R-:W-:Y:S02]  /*0a40*/  @P1 IMAD.MOV.U32 R8, RZ, RZ, R15 ;  /* 0x000000ffff081224 */ /* 0x002fe400078e000f */
[----:B------:R-:W-:Y:S02]  /*0a50*/  @P1 IMAD.MOV.U32 R9, RZ, RZ, RZ ;  /* 0x000000ffff091224 */ /* 0x000fe400078e00ff */
[----:B------:R-:W-:-:S03]  /*0a60*/  @P1 IMAD.MOV.U32 R7, RZ, RZ, RZ ;  /* 0x000000ffff071224 */ /* 0x000fc600078e00ff */
[----:B------:R-:W0:Y:S01]  /*0a70*/  @!P1 LDC R3, c[0x0][0xc] ;  /* 0x00000300ff039b82 */ /* 0x000e220000000800 */
[----:B------:R-:W-:Y:S01]  /*0a80*/  ULDC UR4, c[0x0][0xc] ;  /* 0x0000030000047ab9 */ /* 0x000fe20000000800 */
[----:B------:R-:W-:Y:S02]  /*0a90*/  ULDC UR5, c[0x0][0x10] ;  /* 0x0000040000057ab9 */ /* 0x000fe40000000800 */
[----:B------:R-:W-:-:S04]  /*0aa0*/  UIMAD.WIDE.U32 UR4, UR4, UR5, URZ ;  /* 0x00000005040472a5 */ /* 0x000fc8000f8e003f */
[----:B------:R-:W1:Y:S01]  /*0ab0*/  LDC R0, c[0x0][0x14] ;  /* 0x00000500ff007b82 */ /* 0x000e620000000800 */
[----:B--2---:R-:W-:-:S04]  /*0ac0*/  @P1 IMAD.WIDE.U32 R16, R6, R17, R8 ;  /* 0x0000001106101225 */ /* 0x004fc800078e0008 */
[----:B------:R-:W-:Y:S02]  /*0ad0*/  @P1 IMAD.IADD R17, R17, 0x1, R7 ;  /* 0x0000000111111824 */ /* 0x000fe400078e0207 */
[----:B------:R-:W-:Y:S02]  /*0ae0*/  IMAD.MOV.U32 R7, RZ, RZ, RZ ;  /* 0x000000ffff077224 */ /* 0x000fe400078e00ff */
[----:B0-----:R-:W-:-:S04]  /*0af0*/  @!P1 IMAD.WIDE.U32 R8, R3, R15, R6 ;  /* 0x0000000f03089225 */ /* 0x001fc800078e0006 */
[----:B------:R-:W-:Y:S02]  /*0b00*/  @!P1 IMAD.MOV.U32 R16, RZ, RZ, R8 ;  /* 0x000000ffff109224 */ /* 0x000fe400078e0008 */
[----:B-1----:R-:W-:-:S04]  /*0b10*/  IMAD.WIDE.U32 R10, R0, UR4, RZ ;  /* 0x00000004000a7c25 */ /* 0x002fc8000f8e00ff */
[----:B------:R-:W-:Y:S01]  /*0b20*/  IMAD R3, R0, UR5, RZ ;  /* 0x0000000500037c24 */ /* 0x000fe2000f8e02ff */
[----:B------:R0:W-:Y:S01]  /*0b30*/  STL.64 [R1], R10 ;  /* 0x0000000a01007387 */ /* 0x0001e20000100a00 */
[----:B------:R-:W-:Y:S02]  /*0b40*/  @!P1 IMAD.MOV.U32 R17, RZ, RZ, R9 ;  /* 0x000000ffff119224 */ /* 0x000fe400078e0009 */
[----:B------:R-:W-:Y:S01]  /*0b50*/  IMAD.IADD R0, R11, 0x1, R3 ;  /* 0x000000010b007824 */ /* 0x000fe200078e0203 */
[----:B------:R-:W-:Y:S06]  /*0b60*/  @P0 BRA `(.L_x_9) ;  /* 0x0000000000280947 */ /* 0x000fec0003800000 */
[----:B------:R-:W-:Y:S01]  /*0b70*/  UIMAD.WIDE.U32 UR4, UR40, 0x24924925, URZ ;  /* 0x24924925280478a5 */ /* 0x000fe2000f8e003f */
[----:B------:R-:W-:Y:S01]  /*0b80*/  IADD3 R16, P0, R16, R10, RZ ;  /* 0x0000000a10107210 */ /* 0x000fe20007f1e0ff */
[----:B------:R-:W-:Y:S02]  /*0b90*/  UISETP.GE.U32.AND UP0, UPT, UR40, 0x7, UPT ;  /* 0x000000072800788c */ /* 0x000fe4000bf06070 */
[----:B------:R-:W-:Y:S02]  /*0ba0*/  UIADD3 UR4, -UR5, UR40, URZ ;  /* 0x0000002805047290 */ /* 0x000fe4000fffe13f */
[----:B------:R-:W-:Y:S01]  /*0bb0*/  IMAD.X R17, R0, 0x1, R17, P0 ;  /* 0x0000000100117824 */ /* 0x000fe200000e0611 */
[----:B------:R-:W-:Y:S01]  /*0bc0*/  UMOV UR39, URZ ;  /* 0x0000003f00277c82 */ /* 0x000fe20008000000 */
[----:B------:R-:W-:-:S04]  /*0bd0*/  ULEA.HI UR4, UR4, UR5, URZ, 0x1f ;  /* 0x0000000504047291 */ /* 0x000fc8000f8ff83f */
[----:B------:R-:W-:-:S04]  /*0be0*/  USHF.R.U32.HI UR4, URZ, 0x2, UR4 ;  /* 0x000000023f047899 */ /* 0x000fc80008011604 */
[----:B------:R-:W-:Y:S02]  /*0bf0*/  @UP0 ULOP3.LUT UR39, UR4, 0x1, URZ, 0xc0, !UPT ;  /* 0x0000000104270892 */ /* 0x000fe4000f8ec03f */
[----:B------:R-:W-:-:S12]  /*0c00*/  UIMAD UR38, UR4, -0x7, UR40 ;  /* 0xfffffff9042678a4 */ /* 0x000fd8000f8e0228 */
.L_x_9:
[----:B------:R-:W-:Y:S01]  /*0c10*/  ISETP.GE.U32.AND P0, PT, R16, UR8, PT ;  /* 0x0000000810007c0c */ /* 0x000fe2000bf06070 */
[----:B------:R-:W-:Y:S01]  /*0c20*/  IMAD.MOV.U32 R22, RZ, RZ, -0x1 ;  /* 0xffffffffff167424 */ /* 0x000fe200078e00ff */
[----:B------:R-:W-:Y:S01]  /*0c30*/  PRMT R3, RZ, 0x7610, R3 ;  /* 0x00007610ff037816 */ /* 0x000fe20000000003 */
[----:B------:R-:W-:Y:S01]  /*0c40*/  IMAD.MOV.U32 R18, RZ, RZ, -0x1 ;  /* 0xffffffffff127424 */ /* 0x000fe200078e00ff */
[----:B------:R-:W-:Y:S01]  /*0c50*/  ISETP.GE.U32.AND.EX P0, PT, R17, UR9, PT, P0 ;  /* 0x0000000911007c0c */ /* 0x000fe2000bf06100 */
[----:B------:R-:W-:-:S12]  /*0c60*/  IMAD.MOV.U32 R19, RZ, RZ, -0x1 ;  /* 0xffffffffff137424 */ /* 0x000fd800078e00ff */
[----:B------:R-:W-:Y:S05]  /*0c70*/  @P0 BRA `(.L_x_10) ;  /* 0x0000000400580947 */ /* 0x000fea0003800000 */
[----:B------:R-:W1:Y:S01]  /*0c80*/  LDC.64 R20, c[0x0][0x628] ;  /* 0x00018a00ff147b82 */ /* 0x000e620000000a00 */
[----:B------:R-:W-:Y:S02]  /*0c90*/  IMAD.MOV.U32 R8, RZ, RZ, R16 ;  /* 0x000000ffff087224 */ /* 0x000fe400078e0010 */
[----:B------:R-:W-:-:S05]  /*0ca0*/  IMAD.MOV.U32 R9, RZ, RZ, R17 ;  /* 0x000000ffff097224 */ /* 0x000fca00078e0011 */
[----:B------:R-:W2:Y:S08]  /*0cb0*/  LDC R18, c[0x0][0x630] ;  /* 0x00018c00ff127b82 */ /* 0x000eb00000000800 */
[----:B------:R-:W3:Y:S01]  /*0cc0*/  LDC.64 R24, c[0x0][0x620] ;  /* 0x00018800ff187b82 */ /* 0x000ee20000000a00 */
[----:B-1----:R-:W-:-:S04]  /*0cd0*/  ISETP.NE.U32.AND P0, PT, R20, RZ, PT ;  /* 0x000000ff1400720c */ /* 0x002fc80003f05070 */
[----:B------:R-:W-:-:S13]  /*0ce0*/  ISETP.NE.AND.EX P0, PT, R21, RZ, PT, P0 ;  /* 0x000000ff1500720c */ /* 0x000fda0003f05300 */
[----:B--23--:R-:W-:Y:S05]  /*0cf0*/  @!P0 BRA `(.L_x_11) ;  /* 0x0000000000288947 */ /* 0x00cfea0003800000 */
[----:B------:R-:W1:Y:S02]  /*0d00*/  LDC R3, c[0x0][0x634] ;  /* 0x00018d00ff037b82 */ /* 0x000e640000000800 */
[----:B-1----:R-:W-:-:S05]  /*0d10*/  IADD3 R3, P0, R16, R3, RZ ;  /* 0x0000000310037210 */ /* 0x002fca0007f1e0ff */
[----:B------:R-:W-:-:S04]  /*0d20*/  IMAD.X R19, RZ, RZ, R17, P0 ;  /* 0x000000ffff137224 */ /* 0x000fc800000e0611 */
[----:B------:R-:W-:-:S04]  /*0d30*/  IMAD.WIDE.U32 R8, R19, R20, RZ ;  /* 0x0000001413087225 */ /* 0x000fc800078e00ff */
[----:B0-----:R-:W-:-:S04]  /*0d40*/  IMAD.WIDE.U32 R10, P0, R3, R21, R8 ;  /* 0x00000015030a7225 */ /* 0x001fc80007800008 */
[----:B------:R-:W-:-:S04]  /*0d50*/  IMAD.WIDE.U32 R8, R3, R20, RZ ;  /* 0x0000001403087225 */ /* 0x000fc800078e00ff */
[----:B------:R-:W-:Y:S01]  /*0d60*/  IMAD.X R13, RZ, RZ, RZ, P0 ;  /* 0x000000ffff0d7224 */ /* 0x000fe200000e06ff */
[----:B------:R-:W-:Y:S01]  /*0d70*/  IADD3 RZ, P0, R9, R10, RZ ;  /* 0x0000000a09ff7210 */ /* 0x000fe20007f1e0ff */
[----:B------:R-:W-:-:S04]  /*0d80*/  IMAD.MOV.U32 R12, RZ, RZ, R11 ;  /* 0x000000ffff0c7224 */ /* 0x000fc800078e000b */
[----:B------:R-:W-:-:S08]  /*0d90*/  IMAD.WIDE.U32.X R8, R19, R21, R12, P0 ;  /* 0x0000001513087225 */ /* 0x000fd000000e040c */
.L_x_11:
[-CC-:B------:R-:W-:Y:S01]  /*0da0*/  SHF.R.U64 R30, R8, R18.reuse, R9.reuse ;  /* 0x00000012081e7219 */ /* 0x180fe20000001209 */
[----:B------:R-:W1:Y:S01]  /*0db0*/  LDC R12, c[0x0][0x618] ;  /* 0x00018600ff0c7b82 */ /* 0x000e620000000800 */
[----:B------:R-:W-:Y:S01]  /*0dc0*/  SHF.R.U32.HI R7, RZ, R18, R9 ;  /* 0x00000012ff077219 */ /* 0x000fe20000011609 */
[----:B------:R-:W-:Y:S01]  /*0dd0*/  ULDC UR4, c[0x0][0x150] ;  /* 0x0000540000047ab9 */ /* 0x000fe20000000800 */
[----:B0-----:R-:W-:Y:S02]  /*0de0*/  IADD3 R11, P0, RZ, -R30, RZ ;  /* 0x8000001eff0b7210 */ /* 0x001fe40007f1e0ff */
[----:B------:R-:W-:-:S03]  /*0df0*/  I2FP.F32.U32 R3, R6 ;  /* 0x0000000600037245 */ /* 0x000fc60000201000 */
[----:B------:R-:W0:Y:S01]  /*0e00*/  LDC.64 R26, c[0x0][0x640] ;  /* 0x00019000ff1a7b82 */ /* 0x000e220000000a00 */
[----:B------:R-:W-:Y:S02]  /*0e10*/  IMAD.X R13, RZ, RZ, ~R7, P0 ;  /* 0x000000ffff0d7224 */ /* 0x000fe400000e0e07 */
[----:B------:R-:W-:Y:S01]  /*0e20*/  FMUL R3, R3, UR4 ;  /* 0x0000000403037c20 */ /* 0x000fe20008400000 */
[----:B------:R-:W-:Y:S01]  /*0e30*/  IMAD.WIDE.U32 R8, R11, R24, R16 ;  /* 0x000000180b087225 */ /* 0x000fe200078e0010 */
[----:B------:R-:W-:-:S03]  /*0e40*/  ULDC UR4, c[0x0][0x154] ;  /* 0x0000550000047ab9 */ /* 0x000fc60000000800 */
[----:B------:R-:W-:Y:S01]  /*0e50*/  IMAD R10, R13, R24, RZ ;  /* 0x000000180d0a7224 */ /* 0x000fe200078e02ff */
[----:B------:R-:W2:Y:S01]  /*0e60*/  LDC R7, c[0x0][0x144] ;  /* 0x00005100ff077b82 */ /* 0x000ea20000000800 */
[----:B------:R-:W3:Y:S02]  /*0e70*/  F2I.U32.TRUNC.NTZ R3, R3 ;  /* 0x0000000300037305 */ /* 0x000ee4000020f000 */
[----:B------:R-:W-:-:S04]  /*0e80*/  IMAD R11, R11, R25, R10 ;  /* 0x000000190b0b7224 */ /* 0x000fc800078e020a */
[----:B------:R-:W-:Y:S01]  /*0e90*/  IMAD.IADD R9, R9, 0x1, R11 ;  /* 0x0000000109097824 */ /* 0x000fe200078e020b */
[----:B------:R-:W4:Y:S01]  /*0ea0*/  LDC R18, c[0x0][0x608] ;  /* 0x00018200ff127b82 */ /* 0x000f220000000800 */
[----:B------:R-:W-:-:S03]  /*0eb0*/  IMAD.MOV.U32 R11, RZ, RZ, -0x1 ;  /* 0xffffffffff0b7424 */ /* 0x000fc600078e00ff */
[-C--:B-1----:R-:W-:Y:S02]  /*0ec0*/  SHF.R.U64 R22, R8, R12.reuse, R9 ;  /* 0x0000000c08167219 */ /* 0x082fe40000001209 */
[----:B------:R-:W-:Y:S02]  /*0ed0*/  I2FP.F32.U32 R8, R15 ;  /* 0x0000000f00087245 */ /* 0x000fe40000201000 */
[----:B------:R-:W1:Y:S01]  /*0ee0*/  LDC R24, c[0x0][0x658] ;  /* 0x00019600ff187b82 */ /* 0x000e620000000800 */
[----:B0-----:R-:W-:Y:S01]  /*0ef0*/  ISETP.NE.U32.AND P0, PT, R26, RZ, PT ;  /* 0x000000ff1a00720c */ /* 0x001fe20003f05070 */
[----:B---3--:R-:W-:Y:S01]  /*0f00*/  IMAD.MOV R10, RZ, RZ, -R3 ;  /* 0x000000ffff0a7224 */ /* 0x008fe200078e0a03 */
[----:B------:R-:W-:Y:S01]  /*0f10*/  SHF.R.U32.HI R9, RZ, R12, R9 ;  /* 0x0000000cff097219 */ /* 0x000fe20000011609 */
[----:B------:R-:W-:Y:S01]  /*0f20*/  FMUL R8, R8, UR4 ;  /* 0x0000000408087c20 */ /* 0x000fe20008400000 */
[----:B------:R-:W-:-:S03]  /*0f30*/  ISETP.NE.AND.EX P0, PT, R27, RZ, PT, P0 ;  /* 0x000000ff1b00720c */ /* 0x000fc60003f05300 */
[----:B------:R-:W0:Y:S01]  /*0f40*/  LDC R20, c[0x0][0x148] ;  /* 0x00005200ff147b82 */ /* 0x000e220000000800 */
[----:B--2---:R-:W-:-:S07]  /*0f50*/  IMAD R3, R7, R10, R6 ;  /* 0x0000000a07037224 */ /* 0x004fce00078e0206 */
[----:B------:R-:W2:Y:S01]  /*0f60*/  LDC R21, c[0x0][0x600] ;  /* 0x00018000ff157b82 */ /* 0x000ea20000000800 */
[-CC-:B----4-:R-:W-:Y:S02]  /*0f70*/  SHF.R.U64 R32, R22, R18.reuse, R9.reuse ;  /* 0x0000001216207219 */ /* 0x190fe40000001209 */
[----:B------:R-:W-:Y:S01]  /*0f80*/  SHF.R.U32.HI R7, RZ, R18, R9 ;  /* 0x00000012ff077219 */ /* 0x000fe20000011609 */
[----:B------:R-:W-:Y:S01]  /*0f90*/  IMAD.MOV.U32 R9, RZ, RZ, 0x1 ;  /* 0x00000001ff097424 */ /* 0x000fe200078e00ff */
[----:B------:R3:W4:Y:S03]  /*0fa0*/  F2I.U32.TRUNC.NTZ R18, R8 ;  /* 0x0000000800127305 */ /* 0x000726000020f000 */
[----:B------:R-:W0:Y:S01]  /*0fb0*/  LDC R25, c[0x0][0x648] ;  /* 0x00019200ff197b82 */ /* 0x000e220000000800 */
[-C--:B-1----:R-:W-:Y:S02]  /*0fc0*/  SHF.L.U32 R6, R11, R24.reuse, RZ ;  /* 0x000000180b067219 */ /* 0x082fe400000006ff */
[----:B------:R-:W-:-:S02]  /*0fd0*/  SHF.R.U64 R34, R32, R24, R7 ;  /* 0x0000001820227219 */ /* 0x000fc40000001207 */
[----:B------:R-:W-:Y:S02]  /*0fe0*/  LOP3.LUT R13, RZ, R6, RZ, 0x33, !PT ;  /* 0x00000006ff0d7212 */ /* 0x000fe400078e33ff */
[-C--:B------:R-:W-:Y:S01]  /*0ff0*/  SHF.R.U32.HI R7, RZ, R24.reuse, R7 ;  /* 0x00000018ff077219 */ /* 0x080fe20000011607 */
[----:B------:R-:W1:Y:S01]  /*1000*/  LDC R29, c[0x0][0x638] ;  /* 0x00018e00ff1d7b82 */ /* 0x000e620000000800 */
[----:B------:R-:W-:Y:S01]  /*1010*/  SHF.L.U32 R12, R9, R24, RZ ;  /* 0x00000018090c7219 */ /* 0x000fe200000006ff */
[----:B------:R-:W-:-:S06]  /*1020*/  IMAD.MOV.U32 R6, RZ, RZ, R34 ;  /* 0x000000ffff067224 */ /* 0x000fcc00078e0022 */
[----:B------:R-:W0:Y:S01]  /*1030*/  LDC R28, c[0x0][0x610] ;  /* 0x00018400ff1c7b82 */ /* 0x000e220000000800 */
[----:B---34-:R-:W-:Y:S05]  /*1040*/  @!P0 BRA `(.L_x_12) ;  /* 0x0000000000288947 */ /* 0x018fea0003800000 */
[----:B------:R-:W3:Y:S02]  /*1050*/  LDC R11, c[0x0][0x64c] ;  /* 0x00019300ff0b7b82 */ /* 0x000ee40000000800 */
[----:B---3--:R-:W-:-:S05]  /*1060*/  IADD3 R11, P0, R34, R11, RZ ;  /* 0x0000000b220b7210 */ /* 0x008fca0007f1e0ff */
[----:B------:R-:W-:-:S04]  /*1070*/  IMAD.X R19, RZ, RZ, R7, P0 ;  /* 0x000000ffff137224 */ /* 0x000fc800000e0607 */
[----:B------:R-:W-:-:S04]  /*1080*/  IMAD.WIDE.U32 R6, R19, R26, RZ ;  /* 0x0000001a13067225 */ /* 0x000fc800078e00ff */
[----:B------:R-:W-:-:S04]  /*1090*/  IMAD.WIDE.U32 R8, P0, R11, R27, R6 ;  /* 0x0000001b0b087225 */ /* 0x000fc80007800006 */
[----:B------:R-:W-:-:S04]  /*10a0*/  IMAD.WIDE.U32 R6, R11, R26, RZ ;  /* 0x0000001a0b067225 */ /* 0x000fc800078e00ff */
[----:B------:R-:W-:Y:S01]  /*10b0*/  IMAD.X R11, RZ, RZ, RZ, P0 ;  /* 0x000000ffff0b7224 */ /* 0x000fe200000e06ff */
[----:B------:R-:W-:Y:S01]  /*10c0*/  IADD3 RZ, P0, R7, R8, RZ ;  /* 0x0000000807ff7210 */ /* 0x000fe20007f1e0ff */
[----:B------:R-:W-:-:S04]  /*10d0*/  IMAD.MOV.U32 R10, RZ, RZ, R9 ;  /* 0x000000ffff0a7224 */ /* 0x000fc800078e0009 */
[----:B------:R-:W-:-:S08]  /*10e0*/  IMAD.WIDE.U32.X R6, R19, R27, R10, P0 ;  /* 0x0000001b13067225 */ /* 0x000fd000000e040a */
.L_x_12:
[----:B0-----:R-:W-:Y:S01]  /*10f0*/  SHF.R.U64 R6, R6, R25, R7 ;  /* 0x0000001906067219 */ /* 0x001fe20000001207 */
[----:B--2---:R-:W-:Y:S01]  /*1100*/  VIADD R7, R21, 0xffffffff ;  /* 0xffffffff15077836 */ /* 0x004fe20000000000 */
[----:B------:R-:W-:Y:S01]  /*1110*/  LOP3.LUT R13, R32, R13, RZ, 0xc0, !PT ;  /* 0x0000000d200d7212 */ /* 0x000fe200078ec0ff */
[----:B------:R-:W-:Y:S02]  /*1120*/  IMAD.MOV R18, RZ, RZ, -R18 ;  /* 0x000000ffff127224 */ /* 0x000fe400078e0a12 */
[----:B------:R-:W-:Y:S01]  /*1130*/  IMAD.MOV R8, RZ, RZ, -R6 ;  /* 0x000000ffff087224 */ /* 0x000fe200078e0a06 */
[----:B------:R-:W-:Y:S01]  /*1140*/  LOP3.LUT R7, R22, R7, RZ, 0xc0, !PT ;  /* 0x0000000716077212 */ /* 0x000fe200078ec0ff */
[----:B------:R-:W-:Y:S02]  /*1150*/  IMAD R12, R12, R6, R13 ;  /* 0x000000060c0c7224 */ /* 0x000fe400078e020d */
[----:B------:R-:W-:Y:S02]  /*1160*/  @P1 IMAD R3, R20, R18, R15 ;  /* 0x0000001214031224 */ /* 0x000fe400078e020f */
[----:B-1----:R-:W-:-:S02]  /*1170*/  IMAD R6, R8, R29, R34 ;  /* 0x0000001d08067224 */ /* 0x002fc400078e0222 */
[----:B------:R-:W-:Y:S02]  /*1180*/  IMAD R22, R12, R28, R3 ;  /* 0x0000001c0c167224 */ /* 0x000fe400078e0203 */
[----:B------:R-:W-:Y:S02]  /*1190*/  IMAD R7, R6, R21, R7 ;  /* 0x0000001506077224 */ /* 0x000fe400078e0207 */
[----:B------:R-:W-:Y:S02]  /*11a0*/  IMAD.MOV.U32 R3, RZ, RZ, 0x1 ;  /* 0x00000001ff037424 */ /* 0x000fe400078e00ff */
[----:B------:R-:W-:Y:S01]  /*11b0*/  IMAD.MOV.U32 R19, RZ, RZ, R30 ;  /* 0x000000ffff137224 */ /* 0x000fe200078e001e */
[----:B------:R-:W-:Y:S02]  /*11c0*/  SEL R18, R7, R22, !P1 ;  /* 0x0000001607127207 */ /* 0x000fe40004800000 */
[----:B------:R-:W-:-:S07]  /*11d0*/  SEL R22, R22, R7, !P1 ;  /* 0x0000000716167207 */ /* 0x000fce0004800000 */
.L_x_10:
[----:B------:R-:W-:Y:S05]  /*11e0*/  @!P2 BRA `(.L_x_13) ;  /* 0x0000003800e4a947 */ /* 0x000fea0003800000 */
[----:B------:R-:W-:-:S13]  /*11f0*/  ISETP.GT.U32.AND P0, PT, R31, 0x1, PT ;  /* 0x000000011f00780c */ /* 0x000fda0003f04070 */
[----:B------:R-:W-:Y:S05]  /*1200*/  @P0 EXIT ;  /* 0x000000000000094d */ /* 0x000fea0003800000 */
.L_x_14:
[----:B------:R-:W-:-:S08]  /*1210*/  NOP ;  /* 0x0000000000007918 */ /* 0x000fd00000000000 */
[----:B------:R-:W1:Y:S02]  /*1220*/  USETMAXREG.TRY_ALLOC.CTAPOOL UP0, 0xe8 ;  /* 0x000000e8000079c8 */ /* 0x000e640008000600 */
[----:B-1----:R-:W-:-:S13]  /*1230*/  PLOP3.LUT P0, PT, PT, PT, UP0, 0x80, 0x0 ;  /* 0x000000000000781c */ /* 0x002fda0003f0f008 */
[----:B------:R-:W-:Y:S05]  /*1240*/  @!P0 BRA `(.L_x_14) ;  /* 0xfffffffc00f08947 */ /* 0x000fea000383ffff */
[----:B------:R-:W-:-:S13]  /*1250*/  LOP3.LUT P0, RZ, R3, 0xff, RZ, 0xc0, !PT ;  /* 0x000000ff03ff7812 */ /* 0x000fda000780c0ff */
[----:B------:R-:W-:Y:S05]  /*1260*/  @!P0 EXIT ;  /* 0x000000000000894d */ /* 0x000fea0003800000 */
[----:B------:R-:W2:Y:S01]  /*1270*/  LDL.64 R8, [R1] ;  /* 0x0000000001087983 */ /* 0x000ea20000100a00 */
[----:B------:R-:W-:Y:S01]  /*1280*/  SHF.R.S32.HI R4, RZ, 0x1f, R5 ;  /* 0x0000001fff047819 */ /* 0x000fe20000011405 */
[----:B------:R-:W1:Y:S01]  /*1290*/  S2UR UR4, SR_CgaCtaId ;  /* 0x00000000000479c3 */ /* 0x000e620000008800 */
[----:B------:R-:W-:Y:S01]  /*12a0*/  UMOV UR41, 0x400 ;  /* 0x0000040000297882 */ /* 0x000fe20000000000 */
[----:B------:R-:W-:Y:S01]  /*12b0*/  UISETP.LT.AND UP0, UPT, UR40, 0x1, UPT ;  /* 0x000000012800788c */ /* 0x000fe2000bf01270 */
[CC--:B------:R-:W-:Y:S01]  /*12c0*/  LEA.HI R3, R4.reuse, R5.reuse, RZ, 0x2 ;  /* 0x0000000504037211 */ /* 0x0c0fe200078f10ff */
[----:B------:R-:W-:Y:S01]  /*12d0*/  UIADD3 UR5, UR43, -0x1, URZ ;  /* 0xffffffff2b057890 */ /* 0x000fe2000fffe03f */
[----:B------:R-:W-:Y:S01]  /*12e0*/  LEA.HI R4, R4, R5, RZ, 0x5 ;  /* 0x0000000504047211 */ /* 0x000fe200078f28ff */
[----:B------:R-:W-:Y:S01]  /*12f0*/  USEL UR42, UR40, 0x1, UP0 ;  /* 0x00000001282a7887 */ /* 0x000fe20008000000 */
[--C-:B------:R-:W-:Y:S01]  /*1300*/  SHF.R.S32.HI R58, RZ, 0x2, R3.reuse ;  /* 0x00000002ff3a7819 */ /* 0x100fe20000011403 */
[----:B------:R-:W3:Y:S01]  /*1310*/  LDC R64, c[0x0][0x658] ;  /* 0x00019600ff407b82 */ /* 0x000ee20000000800 */
[----:B------:R-:W-:Y:S01]  /*1320*/  SHF.R.S32.HI R7, RZ, 0x1f, R3 ;  /* 0x0000001fff077819 */ /* 0x000fe20000011403 */
[----:B------:R-:W-:Y:S01]  /*1330*/  UISETP.NE.AND UP0, UPT, UR5, URZ, UPT ;  /* 0x0000003f0500728c */ /* 0x000fe2000bf05270 */
[----:B------:R-:W-:Y:S01]  /*1340*/  LOP3.LUT R6, R3, 0xfffffffc, RZ, 0xc0, !PT ;  /* 0xfffffffc03067812 */ /* 0x000fe200078ec0ff */
[----:B------:R-:W-:Y:S01]  /*1350*/  ULDC UR8, c[0x0][0x284] ;  /* 0x0000a10000087ab9 */ /* 0x000fe20000000800 */
[----:B------:R-:W-:Y:S01]  /*1360*/  LEA.HI R7, R7, R58, RZ, 0x3 ;  /* 0x0000003a07077211 */ /* 0x000fe200078f18ff */
[----:B------:R-:W-:Y:S01]  /*1370*/  USEL UR7, URZ, 0x1, UP0 ;  /* 0x000000013f077887 */ /* 0x000fe20008000000 */
[----:B------:R-:W-:Y:S01]  /*1380*/  SHF.R.S32.HI R3, RZ, 0x5, R4 ;  /* 0x00000005ff037819 */ /* 0x000fe20000011404 */
[----:B------:R-:W4:Y:S01]  /*1390*/  LDC.64 R62, c[0x0][0x5c8] ;  /* 0x00017200ff3e7b82 */ /* 0x000f220000000a00 */
[----:B------:R-:W-:Y:S01]  /*13a0*/  LOP3.LUT R7, R7, 0xfffffff8, RZ, 0xc0, !PT ;  /* 0xfffffff807077812 */ /* 0x000fe200078ec0ff */
[----:B------:R-:W-:Y:S01]  /*13b0*/  IMAD.IADD R6, R5, 0x1, -R6 ;  /* 0x0000000105067824 */ /* 0x000fe200078e0a06 */
[----:B------:R-:W-:Y:S01]  /*13c0*/  LOP3.LUT R72, R23, 0x1, RZ, 0xfc, !PT ;  /* 0x0000000117487812 */ /* 0x000fe200078efcff */
[----:B------:R-:W-:Y:S01]  /*13d0*/  IMAD.MOV.U32 R5, RZ, RZ, 0x1 ;  /* 0x00000001ff057424 */ /* 0x000fe200078e00ff */
[----:B------:R-:W-:Y:S01]  /*13e0*/  USHF.L.U32 UR47, UR40, 0x1, URZ ;  /* 0x00000001282f7899 */ /* 0x000fe2000800063f */
[----:B------:R-:W-:Y:S01]  /*13f0*/  IMAD.IADD R58, R58, 0x1, -R7 ;  /* 0x000000013a3a7824 */ /* 0x000fe200078e0a07 */
[----:B------:R-:W-:Y:S01]  /*1400*/  UIADD3 UR42, -UR42, UR40, URZ ;  /* 0x000000282a2a7290 */ /* 0x000fe2000fffe13f */
[----:B------:R-:W0:Y:S01]  /*1410*/  LDC R65, c[0x0][0x288] ;  /* 0x0000a200ff417b82 */ /* 0x000e220000000800 */
[----:B-1----:R-:W-:Y:S01]  /*1420*/  ULEA UR41, UR4, UR41, 0x18 ;  /* 0x0000002904297291 */ /* 0x002fe2000f8ec03f */
[C-C-:B------:R-:W-:Y:S01]  /*1430*/  IMAD R69, R3.reuse, -0x10, -R58.reuse ;  /* 0xfffffff003457824 */ /* 0x140fe200078e0a3a */
[--C-:B------:R-:W-:Y:S01]  /*1440*/  SHF.R.S32.HI R59, RZ, 0x1f, R58.reuse ;  /* 0x0000001fff3b7819 */ /* 0x100fe2000001143a */
[----:B------:R-:W-:Y:S01]  /*1450*/  USHF.L.U32 UR4, UR5, 0x3, URZ ;  /* 0x0000000305047899 */ /* 0x000fe2000800063f */
[----:B------:R-:W-:Y:S01]  /*1460*/  IMAD.SHL.U32 R60, R6, 0x2, RZ ;  /* 0x00000002063c7824 */ /* 0x000fe200078e00ff */
[----:B------:R-:W-:Y:S01]  /*1470*/  UIADD3 UR5, UR41, 0x180, URZ ;  /* 0x0000018029057890 */ /* 0x000fe2000fffe03f */
[----:B------:R-:W-:Y:S01]  /*1480*/  IMAD.U32 R73, RZ, RZ, UR7 ;  /* 0x00000007ff497e24 */ /* 0x000fe2000f8e00ff */
[----:B------:R-:W1:Y:S01]  /*1490*/  LDC R67, c[0x0][0x600] ;  /* 0x00018000ff437b82 */ /* 0x000e620000000800 */
[----:B------:R-:W-:Y:S01]  /*14a0*/  IMAD.WIDE R58, R3, 0x10, R58 ;  /* 0x00000010033a7825 */ /* 0x000fe200078e023a */
[----:B------:R-:W-:Y:S01]  /*14b0*/  UIADD3 UR6, UR41, 0x1c180, URZ ;  /* 0x0001c18029067890 */ /* 0x000fe2000fffe03f */
[----:B------:R-:W-:Y:S01]  /*14c0*/  SHF.R.S32.HI R61, RZ, 0x1f, R60 ;  /* 0x0000001fff3d7819 */ /* 0x000fe2000001143c */
[----:B------:R-:W-:Y:S01]  /*14d0*/  USHF.R.U32.HI UR5, URZ, 0x4, UR5 ;  /* 0x000000043f057899 */ /* 0x000fe20008011605 */
[----:B------:R-:W-:Y:S01]  /*14e0*/  IMAD.MOV.U32 R3, RZ, RZ, -0x1 ;  /* 0xffffffffff037424 */ /* 0x000fe200078e00ff */
[----:B------:R-:W-:Y:S01]  /*14f0*/  USHF.R.U32.HI UR6, URZ, 0x4, UR6 ;  /* 0x000000043f067899 */ /* 0x000fe20008011606 */
[----:B------:R-:W-:Y:S01]  /*1500*/  VIADD R69, R69, UR8 ;  /* 0x0000000845457c36 */ /* 0x000fe20008000000 */
[----:B------:R-:W-:Y:S01]  /*1510*/  UIADD3 UR48, UR41, 0x80, URZ ;  /* 0x0000008029307890 */ /* 0x000fe2000fffe03f */
[C---:B----4-:R-:W-:Y:S01]  /*1520*/  SHF.L.U64.HI R63, R62.reuse, 0x3, R63 ;  /* 0x000000033e3f7819 */ /* 0x050fe2000001023f */
[----:B------:R-:W-:Y:S01]  /*1530*/  ULOP3.LUT UR4, UR4, 0x8, URZ, 0xc0, !UPT ;  /* 0x0000000804047892 */ /* 0x000fe2000f8ec03f */
[-C--:B---3--:R-:W-:Y:S01]  /*1540*/  SHF.L.U32 R3, R3, R64.reuse, RZ ;  /* 0x0000004003037219 */ /* 0x088fe200000006ff */
[----:B------:R-:W-:Y:S01]  /*1550*/  ULOP3.LUT UR5, UR5, 0x3fff, URZ, 0xc0, !UPT ;  /* 0x00003fff05057892 */ /* 0x000fe2000f8ec03f */
[----:B------:R-:W-:Y:S01]  /*1560*/  SHF.L.U32 R64, R5, R64, RZ ;  /* 0x0000004005407219 */ /* 0x000fe200000006ff */
[----:B------:R-:W-:Y:S01]  /*1570*/  ULOP3.LUT UR6, UR6, 0x3fff, URZ, 0xc0, !UPT ;  /* 0x00003fff06067892 */ /* 0x000fe2000f8ec03f */
[----:B------:R-:W-:Y:S01]  /*1580*/  IMAD.SHL.U32 R62, R62, 0x8, RZ ;  /* 0x000000083e3e7824 */ /* 0x000fe200078e00ff */
[----:B------:R-:W-:Y:S01]  /*1590*/  LOP3.LUT R68, RZ, R3, RZ, 0x33, !PT ;  /* 0x00000003ff447212 */ /* 0x000fe200078e33ff */
[----:B0-----:R-:W-:Y:S01]  /*15a0*/  IMAD R65, R6, -0x2, R65 ;  /* 0xfffffffe06417824 */ /* 0x001fe200078e0241 */
[----:B------:R-:W-:-:S02]  /*15b0*/  ULEA UR43, UR43, UR48, 0x3 ;  /* 0x000000302b2b7291 */ /* 0x000fc4000f8e183f */
[----:B------:R-:W-:Y:S02]  /*15c0*/  ULOP3.LUT UR49, UR4, 0x8, URZ, 0x3c, !UPT ;  /* 0x0000000804317892 */ /* 0x000fe4000f8e3c3f */
[----:B------:R-:W-:Y:S01]  /*15d0*/  ULOP3.LUT UR44, UR4, 0x18, URZ, 0x3c, !UPT ;  /* 0x00000018042c7892 */ /* 0x000fe2000f8e3c3f */
[----:B-1----:R-:W-:Y:S01]  /*15e0*/  VIADD R67, R67, 0xffffffff ;  /* 0xffffffff43437836 */ /* 0x002fe20000000000 */
[----:B------:R-:W-:Y:S02]  /*15f0*/  ULOP3.LUT UR45, UR5, 0x10000, URZ, 0xfc, !UPT ;  /* 0x00010000052d7892 */ /* 0x000fe4000f8efc3f */
[----:B------:R-:W-:Y:S01]  /*1600*/  ULOP3.LUT UR46, UR6, 0x10000, URZ, 0xfc, !UPT ;  /* 0x00010000062e7892 */ /* 0x000fe2000f8efc3f */
[----:B--2---:R-:W-:-:S11]  /*1610*/  SHF.L.U64.HI R66, R8, 0x1, R0 ;  /* 0x0000000108427819 */ /* 0x004fd60000010200 */
.L_x_98:
[----:B------:R-:W-:-:S04]  /*1620*/  SHF.L.U32 R0, R73, 0x1f, RZ ;  /* 0x0000001f49007819 */ /* 0x000fc800000006ff */
[----:B------:R-:W0:Y:S02]  /*1630*/  SYNCS.PHASECHK.TRANS64.TRYWAIT P0, [UR43+-0x8], R0 ;  /* 0xfffff800ff0075a7 */ /* 0x000e24000800016b */
[----:B01-34-:R-:W-:Y:S05]  /*1640*/  @!P0 BRA `(.L_x_15) ;  /* 0x0000004800508947 */ /* 0x01bfea0003800000 */
.L_x_123:
[----:B------:R-:W-:Y:S02]  /*1650*/  ULDC UR4, c[0x0][0x28c] ;  /* 0x0000a30000047ab9 */ /* 0x000fe40000000800 */
[----:B------:R-:W-:-:S13]  /*1660*/  ISETP.LT.AND P0, PT, RZ, UR4, PT ;  /* 0x00000004ff007c0c */ /* 0x000fda000bf01270 */
[----:B------:R-:W-:Y:S05]  /*1670*/  @P0 BRA `(.L_x_16) ;  /* 0x0000000000400947 */ /* 0x000fea0003800000 */
[----:B0-----:R-:W-:Y:S01]  /*1680*/  MOV R0, 0x0 ;  /* 0x0000000000007802 */ /* 0x001fe20000000f00 */
[----:B------:R-:W-:Y:S01]  /*1690*/  ULDC.64 UR4, c[0x4][0x68] ;  /* 0x01001a0000047ab9 */ /* 0x000fe20000000a00 */
[----:B------:R-:W-:Y:S01]  /*16a0*/  ULDC.64 UR6, c[0x4][0x8] ;  /* 0x0100020000067ab9 */ /* 0x000fe20000000a00 */
[----:B------:R-:W-:Y:S01]  /*16b0*/  IMAD.U32 R4, RZ, RZ, UR4 ;  /* 0x00000004ff047e24 */ /* 0x000fe2000f8e00ff */
[----:B------:R0:W1:Y:S01]  /*16c0*/  LDC.64 R14, c[0x4][R0] ;  /* 0x01000000000e7b82 */ /* 0x0000620000000a00 */
[----:B------:R-:W-:Y:S01]  /*16d0*/  IMAD.U32 R5, RZ, RZ, UR5 ;  /* 0x00000005ff057e24 */ /* 0x000fe2000f8e00ff */
[----:B------:R-:W-:Y:S01]  /*16e0*/  ULDC.64 UR4, c[0x4][0x70] ;  /* 0x01001c0000047ab9 */ /* 0x000fe20000000a00 */
[----:B------:R-:W-:Y:S02]  /*16f0*/  IMAD.U32 R10, RZ, RZ, UR6 ;  /* 0x00000006ff0a7e24 */ /* 0x000fe4000f8e00ff */
[----:B------:R-:W-:Y:S02]  /*1700*/  IMAD.U32 R6, RZ, RZ, UR4 ;  /* 0x00000004ff067e24 */ /* 0x000fe4000f8e00ff */
[----:B------:R-:W-:-:S02]  /*1710*/  IMAD.U32 R7, RZ, RZ, UR5 ;  /* 0x00000005ff077e24 */ /* 0x000fc4000f8e00ff */
[----:B------:R-:W-:Y:S02]  /*1720*/  IMAD.U32 R11, RZ, RZ, UR7 ;  /* 0x00000007ff0b7e24 */ /* 0x000fe4000f8e00ff */
[----:B------:R-:W-:Y:S02]  /*1730*/  IMAD.MOV.U32 R8, RZ, RZ, 0x1e1 ;  /* 0x000001e1ff087424 */ /* 0x000fe400078e00ff */
[----:B------:R-:W-:Y:S02]  /*1740*/  IMAD.MOV.U32 R12, RZ, RZ, 0x1 ;  /* 0x00000001ff0c7424 */ /* 0x000fe400078e00ff */
[----:B0-----:R-:W-:-:S07]  /*1750*/  IMAD.MOV.U32 R13, RZ, RZ, RZ ;  /* 0x000000ffff0d7224 */ /* 0x001fce00078e00ff */
[----:B------:R-:W-:-:S07]  /*1760*/  LEPC R20, `(.L_x_16) ;  /* 0x000000001014794e */ /* 0x000fce0000000000 */
[----:B-1---5:R-:W-:Y:S05]  /*1770*/  CALL.ABS.NOINC R14 ;  /* 0x000000000e007343 */ /* 0x022fea0003c00000 */
.L_x_16:
[----:B------:R-:W-:-:S13]  /*1780*/  ISETP.NE.AND P0, PT, R72, 0x3, PT ;  /* 0x000000034800780c */ /* 0x000fda0003f05270 */
[----:B------:R-:W-:Y:S05]  /*1790*/  @!P0 BRA `(.L_x_17) ;  /* 0x0000000000048947 */ /* 0x000fea0003800000 */
[----:B------:R-:W-:Y:S01]  /*17a0*/  BPT.TRAP 0x1 ;  /* 0x000000040000795c */ /* 0x000fe20000300000 */
.L_x_17:
[----:B0-----:R-:W-:Y:S02]  /*17b0*/  IMAD.U32 R3, RZ, RZ, UR38 ;  /* 0x00000026ff037e24 */ /* 0x001fe4000f8e00ff */
[----:B------:R-:W-:-:S03]  /*17c0*/  IMAD.U32 R0, RZ, RZ, UR39 ;  /* 0x00000027ff007e24 */ /* 0x000fc6000f8e00ff */
[----:B------:R-:W-:Y:S02]  /*17d0*/  LEA R3, R3, UR41, 0x3 ;  /* 0x0000002903037c11 */ /* 0x000fe4000f8e18ff */
[----:B------:R-:W-:-:S04]  /*17e0*/  SHF.L.U32 R0, R0, 0x1f, RZ ;  /* 0x0000001f00007819 */ /* 0x000fc800000006ff */
[----:B------:R0:W1:Y:S01]  /*17f0*/  SYNCS.PHASECHK.TRANS64.TRYWAIT P1, [R3+URZ], R0 ;  /* 0x00000000030075a7 */ /* 0x000062000802017f */
[----:B------:R-:W-:Y:S05]  /*1800*/  @!P0 BRA `(.L_x_18) ;  /* 0x0000000000048947 */ /* 0x000fea0003800000 */
[----:B------:R-:W-:Y:S01]  /*1810*/  BPT.TRAP 0x1 ;  /* 0x000000040000795c */ /* 0x000fe20000300000 */
.L_x_18:
[----:B-1----:R-:W-:Y:S05]  /*1820*/  @P1 BRA `(.L_x_19) ;  /* 0x0000000000081947 */ /* 0x002fea0003800000 */
[----:B------:R-:W1:Y:S02]  /*1830*/  SYNCS.PHASECHK.TRANS64.TRYWAIT P1, [R3+URZ], R0 ;  /* 0x00000000030075a7 */ /* 0x000e64000802017f */
[----:B-1----:R-:W-:Y:S05]  /*1840*/  @!P1 BRA `(.L_x_20) ;  /* 0x0000004400e89947 */ /* 0x002fea0003800000 */
.L_x_19:
[----:B------:R-:W-:Y:S05]  /*1850*/  WARPSYNC.ALL ;  /* 0x0000000000007948 */ /* 0x000fea0003800000 */
[----:B------:R-:W-:Y:S01]  /*1860*/  ULEA UR8, UR38, UR45, 0xa ;  /* 0x0000002d26087291 */ /* 0x000fe2000f8e503f */
[----:B------:R-:W-:Y:S01]  /*1870*/  WARPGROUP.ARRIVE ;  /* 0x00000000000079c5 */ /* 0x000fe20000000000 */
[----:B------:R-:W-:Y:S01]  /*1880*/  ULEA UR9, UR38, UR46, 0xa ;  /* 0x0000002e26097291 */ /* 0x000fe2000f8e503f */
[----:B01----:R-:W-:Y:S01]  /*1890*/  IMAD.U32 R0, RZ, RZ, UR42 ;  /* 0x0000002aff007e24 */ /* 0x003fe2000f8e00ff */
[----:B------:R-:W-:Y:S01]  /*18a0*/  UMOV UR5, 0x40000040 ;  /* 0x4000004000057882 */ /* 0x000fe20000000000 */
[----:B------:R-:W-:-:S02]  /*18b0*/  UMOV UR7, 0x40000040 ;  /* 0x4000004000077882 */ /* 0x000fc40000000000 */
[----:B------:R-:W-:Y:S01]  /*18c0*/  UMOV UR4, UR8 ;  /* 0x0000000800047c82 */ /* 0x000fe20008000000 */
[----:B------:R-:W-:Y:S01]  /*18d0*/  ISETP.GE.AND P1, PT, R0, 0x1, PT ;  /* 0x000000010000780c */ /* 0x000fe20003f26270 */
[----:B------:R-:W-:Y:S02]  /*18e0*/  UMOV UR6, UR9 ;  /* 0x0000000900067c82 */ /* 0x000fe40008000000 */
[----:B------:R-:W-:Y:S01]  /*18f0*/  HGMMA.64x64x16.F32 R24, gdesc[UR4], RZ, !UPT, gsb0 ;  /* 0x00e00000041879f0 */ /* 0x000fe2000c0008ff */
[----:B------:R-:W-:Y:S02]  /*1900*/  UIADD3 UR4, UR8, 0x2, URZ ;  /* 0x0000000208047890 */ /* 0x000fe4000fffe03f */
[----:B------:R-:W-:Y:S01]  /*1910*/  UIADD3 UR6, UR9, 0x2, URZ ;  /* 0x0000000209067890 */ /* 0x000fe2000fffe03f */
[----:B------:R-:W-:Y:S01]  /*1920*/  UMOV UR5, 0x40000040 ;  /* 0x4000004000057882 */ /* 0x000fe20000000000 */
[----:B------:R-:W-:Y:S01]  /*1930*/  UMOV UR7, 0x40000040 ;  /* 0x4000004000077882 */ /* 0x000fe20000000000 */
[----:B------:R-:W-:-:S02]  /*1940*/  WARPGROUP.DEPBAR.LE gsb0, 0x0 ;  /* 0x00008000000079c5 */ /* 0x000fc40000010000 */
[----:B------:R-:W-:-:S06]  /*1950*/  WARPGROUP.ARRIVE ;  /* 0x00000000000079c5 */ /* 0x000fcc0000000000 */
[----:B------:R-:W-:Y:S01]  /*1960*/  HGMMA.64x64x16.F32 R24, gdesc[UR4], R24, gsb0 ;  /* 0x00e00000041879f0 */ /* 0x000fe20008000818 */
[----:B------:R-:W-:Y:S02]  /*1970*/  UIADD3 UR4, UR8, 0x4, URZ ;  /* 0x0000000408047890 */ /* 0x000fe4000fffe03f */
[----:B------:R-:W-:Y:S01]  /*1980*/  UIADD3 UR6, UR9, 0x4, URZ ;  /* 0x0000000409067890 */ /* 0x000fe2000fffe03f */
[----:B------:R-:W-:Y:S01]  /*1990*/  UMOV UR5, 0x40000040 ;  /* 0x4000004000057882 */ /* 0x000fe20000000000 */
[----:B------:R-:W-:Y:S01]  /*19a0*/  UMOV UR7, 0x40000040 ;  /* 0x4000004000077882 */ /* 0x000fe20000000000 */
[----:B------:R-:W-:Y:S02]  /*19b0*/  WARPGROUP.DEPBAR.LE gsb0, 0x0 ;  /* 0x00008000000079c5 */ /* 0x000fe40000010000 */
        /* <DEDUP_REMOVED lines=36> */
[----:B------:R-:W-:Y:S03]  /*1c00*/  HGMMA.64x64x16.F32 R24, gdesc[UR4], R24, gsb0 ;  /* 0x00e00000041879f0 */ /* 0x000fe60008000818 */
[----:B------:R-:W-:Y:S02]  /*1c10*/  WARPGROUP.DEPBAR.LE gsb0, 0x0 ;  /* 0x00008000000079c5 */ /* 0x000fe40000010000 */
[----:B------:R-:W-:Y:S05]  /*1c20*/  @!P1 BRA `(.L_x_21) ;  /* 0x0000000400809947 */ /* 0x000fea0003800000 */
[----:B------:R-:W-:Y:S01]  /*1c30*/  UIADD3 UR8, UR38, 0x1, URZ ;  /* 0x0000000126087890 */ /* 0x000fe2000fffe03f */
[----:B------:R-:W-:Y:S01]  /*1c40*/  IMAD.U32 R0, RZ, RZ, UR42 ;  /* 0x0000002aff007e24 */ /* 0x000fe2000f8e00ff */
[----:B------:R-:W-:Y:S02]  /*1c50*/  UMOV UR9, UR38 ;  /* 0x0000002600097c82 */ /* 0x000fe40008000000 */
[----:B------:R-:W-:-:S04]  /*1c60*/  UISETP.NE.AND UP0, UPT, UR8, 0x7, UPT ;  /* 0x000000070800788c */ /* 0x000fc8000bf05270 */
[----:B------:R-:W-:Y:S02]  /*1c70*/  USEL UR4, URZ, 0x1, UP0 ;  /* 0x000000013f047887 */ /* 0x000fe40008000000 */
[----:B------:R-:W-:Y:S02]  /*1c80*/  USEL UR8, UR8, URZ, UP0 ;  /* 0x0000003f08087287 */ /* 0x000fe40008000000 */
[----:B------:R-:W-:-:S06]  /*1c90*/  ULOP3.LUT UR4, UR39, UR4, URZ, 0x3c, !UPT ;  /* 0x0000000427047292 */ /* 0x000fcc000f8e3c3f */
[----:B------:R-:W-:-:S07]  /*1ca0*/  IMAD.U32 R5, RZ, RZ, UR4 ;  /* 0x00000004ff057e24 */ /* 0x000fce000f8e00ff */
.L_x_28:
[----:B01----:R-:W-:Y:S05]  /*1cb0*/  @!P0 BRA `(.L_x_22) ;  /* 0x0000000000048947 */ /* 0x003fea0003800000 */
[----:B------:R-:W-:Y:S01]  /*1cc0*/  BPT.TRAP 0x1 ;  /* 0x000000040000795c */ /* 0x000fe20000300000 */
.L_x_22:
[----:B------:R-:W-:Y:S01]  /*1cd0*/  ULEA UR4, UR8, UR41, 0x3 ;  /* 0x0000002908047291 */ /* 0x000fe2000f8e183f */
[----:B------:R-:W-:-:S08]  /*1ce0*/  SHF.L.U32 R3, R5, 0x1f, RZ ;  /* 0x0000001f05037819 */ /* 0x000fd000000006ff */
[----:B------:R0:W1:Y:S01]  /*1cf0*/  SYNCS.PHASECHK.TRANS64.TRYWAIT P1, [UR4], R3 ;  /* 0x00000003ff0075a7 */ /* 0x0000620008020144 */
[----:B------:R-:W-:Y:S05]  /*1d00*/  @!P0 BRA `(.L_x_23) ;  /* 0x0000000000048947 */ /* 0x000fea0003800000 */
[----:B------:R-:W-:Y:S01]  /*1d10*/  BPT.TRAP 0x1 ;  /* 0x000000040000795c */ /* 0x000fe20000300000 */
.L_x_23:
[----:B-1----:R-:W-:Y:S05]  /*1d20*/  @P1 BRA `(.L_x_24) ;  /* 0x0000000000081947 */ /* 0x002fea0003800000 */
[----:B------:R-:W1:Y:S02]  /*1d30*/  SYNCS.PHASECHK.TRANS64.TRYWAIT P1, [UR4], R3 ;  /* 0x00000003ff0075a7 */ /* 0x000e640008020144 */
[----:B-1----:R-:W-:Y:S05]  /*1d40*/  @!P1 BRA `(.L_x_25) ;  /* 0x0000004000bc9947 */ /* 0x002fea0003800000 */
.L_x_24:
[----:B------:R-:W-:Y:S01]  /*1d50*/  ULEA UR11, UR8, UR45, 0xa ;  /* 0x0000002d080b7291 */ /* 0x000fe2000f8e503f */
[----:B------:R-:W-:Y:S01]  /*1d60*/  WARPGROUP.ARRIVE ;  /* 0x00000000000079c5 */ /* 0x000fe20000000000 */
[----:B------:R-:W-:Y:S01]  /*1d70*/  ULEA UR10, UR8, UR46, 0xa ;  /* 0x0000002e080a7291 */ /* 0x000fe2000f8e503f */
[----:B------:R-:W-:Y:S01]  /*1d80*/  UMOV UR5, 0x40000040 ;  /* 0x4000004000057882 */ /* 0x000fe20000000000 */
[----:B------:R-:W-:-:S03]  /*1d90*/  UMOV UR7, 0x40000040 ;  /* 0x4000004000077882 */ /* 0x000fc60000000000 */
[----:B------:R-:W-:Y:S02]  /*1da0*/  UMOV UR4, UR11 ;  /* 0x0000000b00047c82 */ /* 0x000fe40008000000 */
[----:B------:R-:W-:Y:S02]  /*1db0*/  UMOV UR6, UR10 ;  /* 0x0000000a00067c82 */ /* 0x000fe40008000000 */
[----:B------:R-:W-:Y:S01]  /*1dc0*/  HGMMA.64x64x16.F32 R24, gdesc[UR4], R24, gsb0 ;  /* 0x00e00000041879f0 */ /* 0x000fe20008000818 */
        /* <DEDUP_REMOVED lines=51> */
[----:B------:R-:W-:Y:S01]  /*2100*/  BPT.TRAP 0x1 ;  /* 0x000000040000795c */ /* 0x000fe20000300000 */
.L_x_26:
[----:B------:R-:W-:Y:S01]  /*2110*/  ULEA UR4, UR9, UR41, 0x3 ;  /* 0x0000002909047291 */ /* 0x000fe2000f8e183f */
[----:B------:R-:W-:-:S03]  /*2120*/  ISETP.GT.U32.AND P1, PT, R23, 0x1, PT ;  /* 0x000000011700780c */ /* 0x000fc60003f24070 */
[----:B------:R-:W-:-:S04]  /*2130*/  UIADD3 UR4, UR4, 0x38, URZ ;  /* 0x0000003804047890 */ /* 0x000fc8000fffe03f */
[----:B------:R-:W-:-:S09]  /*2140*/  UPRMT UR4, URZ, 0x654, UR4 ;  /* 0x000006543f047896 */ /* 0x000fd20008000004 */
[----:B------:R-:W-:Y:S01]  /*2150*/  SYNCS.ARRIVE.TRANS64.RED.A1T0 RZ, [UR4], RZ ;  /* 0x000000ffffff79a7 */ /* 0x000fe20008100404 */
[----:B------:R-:W-:Y:S05]  /*2160*/  @P1 BRA `(.L_x_27) ;  /* 0x0000000000041947 */ /* 0x000fea0003800000 */
[----:B------:R-:W-:Y:S01]  /*2170*/  BPT.TRAP 0x1 ;  /* 0x000000040000795c */ /* 0x000fe20000300000 */
.L_x_27:
[----:B------:R-:W-:Y:S01]  /*2180*/  UIADD3 UR8, UR8, 0x1, URZ ;  /* 0x0000000108087890 */ /* 0x000fe2000fffe03f */
[C---:B------:R-:W-:Y:S01]  /*2190*/  ISETP.GT.AND P1, PT, R0.reuse, 0x1, PT ;  /* 0x000000010000780c */ /* 0x040fe20003f24270 */
[----:B------:R-:W-:Y:S01]  /*21a0*/  UIADD3 UR9, UR9, 0x1, URZ ;  /* 0x0000000109097890 */ /* 0x000fe2000fffe03f */
[----:B------:R-:W-:Y:S01]  /*21b0*/  VIADD R0, R0, 0xffffffff ;  /* 0xffffffff00007836 */ /* 0x000fe20000000000 */
[----:B------:R-:W-:Y:S02]  /*21c0*/  UISETP.NE.AND UP0, UPT, UR8, 0x7, UPT ;  /* 0x000000070800788c */ /* 0x000fe4000bf05270 */
[----:B------:R-:W-:Y:S02]  /*21d0*/  UISETP.NE.AND UP1, UPT, UR9, 0x7, UPT ;  /* 0x000000070900788c */ /* 0x000fe4000bf25270 */
[----:B------:R-:W-:Y:S02]  /*21e0*/  USEL UR4, URZ, 0x1, UP0 ;  /* 0x000000013f047887 */ /* 0x000fe40008000000 */
[----:B------:R-:W-:-:S02]  /*21f0*/  USEL UR8, UR8, URZ, UP0 ;  /* 0x0000003f08087287 */ /* 0x000fc40008000000 */
[----:B------:R-:W-:Y:S02]  /*2200*/  USEL UR9, UR9, URZ, UP1 ;  /* 0x0000003f09097287 */ /* 0x000fe40008800000 */
[----:B------:R-:W-:Y:S01]  /*2210*/  LOP3.LUT R5, R5, UR4, RZ, 0x3c, !PT ;  /* 0x0000000405057c12 */ /* 0x000fe2000f8e3cff */
[----:B------:R-:W-:Y:S09]  /*2220*/  @P1 BRA `(.L_x_28) ;  /* 0xfffffff800a01947 */ /* 0x000ff2000383ffff */
.L_x_21:
[----:B------:R-:W2:Y:S01]  /*2230*/  LDC R0, c[0x0][0x28c] ;  /* 0x0000a300ff007b82 */ /* 0x000ea20000000800 */
[----:B01----:R-:W-:-:S04]  /*2240*/  IMAD.U32 R3, RZ, RZ, UR49 ;  /* 0x00000031ff037e24 */ /* 0x003fc8000f8e00ff */
[----:B------:R0:W-:Y:S01]  /*2250*/  SYNCS.ARRIVE.TRANS64.A1T0 RZ, [R3+UR48], RZ ;  /* 0x000000ff03ff79a7 */ /* 0x0001e20008100030 */
[----:B--2---:R-:W-:-:S13]  /*2260*/  ISETP.GE.AND P1, PT, R0, 0x1, PT ;  /* 0x000000010000780c */ /* 0x004fda0003f26270 */
[----:B0-----:R-:W-:Y:S05]  /*2270*/  @!P1 BRA `(.L_x_29) ;  /* 0x00000000003c9947 */ /* 0x001fea0003800000 */
[----:B------:R-:W-:Y:S05]  /*2280*/  @!P0 BRA `(.L_x_30) ;  /* 0x0000000000048947 */ /* 0x000fea0003800000 */
[----:B------:R-:W-:Y:S01]  /*2290*/  BPT.TRAP 0x1 ;  /* 0x000000040000795c */ /* 0x000fe20000300000 */
.L_x_30:
[----:B------:R-:W-:Y:S01]  /*22a0*/  UIADD3 UR6, UR38, UR42, URZ ;  /* 0x0000002a26067290 */ /* 0x000fe2000fffe03f */
[----:B------:R-:W-:-:S03]  /*22b0*/  ISETP.GT.U32.AND P0, PT, R23, 0x1, PT ;  /* 0x000000011700780c */ /* 0x000fc60003f04070 */
[----:B------:R-:W-:-:S04]  /*22c0*/  UIMAD.WIDE.U32 UR4, UR6, 0x24924925, URZ ;  /* 0x24924925060478a5 */ /* 0x000fc8000f8e003f */
[----:B------:R-:W-:-:S04]  /*22d0*/  UIADD3 UR4, UR6, -UR5, URZ ;  /* 0x8000000506047290 */ /* 0x000fc8000fffe03f */
[----:B------:R-:W-:-:S04]  /*22e0*/  ULEA.HI UR4, UR4, UR5, URZ, 0x1f ;  /* 0x0000000504047291 */ /* 0x000fc8000f8ff83f */
[----:B------:R-:W-:-:S04]  /*22f0*/  USHF.R.U32.HI UR4, URZ, 0x2, UR4 ;  /* 0x000000023f047899 */ /* 0x000fc80008011604 */
[----:B------:R-:W-:-:S04]  /*2300*/  UIMAD UR4, UR4, -0x7, UR6 ;  /* 0xfffffff9040478a4 */ /* 0x000fc8000f8e0206 */
[----:B------:R-:W-:-:S04]  /*2310*/  ULEA UR4, UR4, UR41, 0x3 ;  /* 0x0000002904047291 */ /* 0x000fc8000f8e183f */
[----:B------:R-:W-:-:S04]  /*2320*/  UIADD3 UR4, UR4, 0x38, URZ ;  /* 0x0000003804047890 */ /* 0x000fc8000fffe03f */
[----:B------:R-:W-:-:S09]  /*2330*/  UPRMT UR4, URZ, 0x654, UR4 ;  /* 0x000006543f047896 */ /* 0x000fd20008000004 */
[----:B------:R-:W-:Y:S01]  /*2340*/  SYNCS.ARRIVE.TRANS64.RED.A1T0 RZ, [UR4], RZ ;  /* 0x000000ffffff79a7 */ /* 0x000fe20008100404 */
[----:B------:R-:W-:Y:S05]  /*2350*/  @P0 BRA `(.L_x_29) ;  /* 0x0000000000040947 */ /* 0x000fea0003800000 */
[----:B------:R-:W-:Y:S01]  /*2360*/  BPT.TRAP 0x1 ;  /* 0x000000040000795c */ /* 0x000fe20000300000 */
.L_x_29:
[----:B------:R-:W-:Y:S01]  /*2370*/  SHF.L.U32 R0, R73, 0x1f, RZ ;  /* 0x0000001f49007819 */ /* 0x000fe200000006ff */
[----:B------:R-:W-:Y:S01]  /*2380*/  UISETP.GE.U32.AND UP1, UPT, UR47, 0x7, UPT ;  /* 0x000000072f00788c */ /* 0x000fe2000bf26070 */
[----:B------:R-:W-:Y:S01]  /*2390*/  SHF.R.S32.HI R9, RZ, 0x1f, R19 ;  /* 0x0000001fff097819 */ /* 0x000fe20000011413 */
[----:B------:R-:W-:Y:S01]  /*23a0*/  UIADD3 UR38, UR38, UR47, URZ ;  /* 0x0000002f26267290 */ /* 0x000fe2000fffe03f */
[----:B------:R-:W0:Y:S03]  /*23b0*/  SYNCS.PHASECHK.TRANS64.TRYWAIT P0, [UR43+0x8], R0 ;  /* 0x00000800ff0075a7 */ /* 0x000e26000800016b */
[----:B------:R-:W-:-:S04]  /*23c0*/  UISETP.GT.U32.AND UP0, UPT, UR38, 0x6, UPT ;  /* 0x000000062600788c */ /* 0x000fc8000bf04070 */
[----:B------:R-:W-:Y:S02]  /*23d0*/  UISETP.LT.U32.AND UP0, UPT, UR47, 0x7, UP0 ;  /* 0x000000072f00788c */ /* 0x000fe40008701070 */
[----:B------:R-:W-:Y:S02]  /*23e0*/  @UP1 UIMAD.WIDE.U32 UR4, UR38, 0x24924925, URZ ;  /* 0x24924925260418a5 */ /* 0x000fe4000f8e003f */
[----:B------:R-:W-:Y:S02]  /*23f0*/  USEL UR6, URZ, 0x1, !UP0 ;  /* 0x000000013f067887 */ /* 0x000fe4000c000000 */
[----:B------:R-:W-:Y:S02]  /*2400*/  @UP1 UIADD3 UR4, UR38, -UR5, URZ ;  /* 0x8000000526041290 */ /* 0x000fe4000fffe03f */
[----:B------:R-:W-:Y:S02]  /*2410*/  ULOP3.LUT UR39, UR39, UR6, URZ, 0x3c, !UPT ;  /* 0x0000000627277292 */ /* 0x000fe4000f8e3c3f */
[----:B------:R-:W-:-:S04]  /*2420*/  @UP1 ULEA.HI UR4, UR4, UR5, URZ, 0x1f ;  /* 0x0000000504041291 */ /* 0x000fc8000f8ff83f */
[----:B------:R-:W-:-:S04]  /*2430*/  @UP1 USHF.R.U32.HI UR4, URZ, 0x2, UR4 ;  /* 0x000000023f041899 */ /* 0x000fc80008011604 */
[----:B------:R-:W-:Y:S01]  /*2440*/  @UP1 ULOP3.LUT UR39, UR39, 0x1, UR4, 0x78, !UPT ;  /* 0x0000000127271892 */ /* 0x000fe2000f8e7804 */
[----:B0-----:R-:W-:Y:S11]  /*2450*/  @!P0 BRA `(.L_x_31) ;  /* 0x0000003c00108947 */ /* 0x001ff60003800000 */
.L_x_124:
[----:B------:R-:W-:Y:S01]  /*2460*/  ULDC.64 UR4, c[0x0][0x5d0] ;  /* 0x0001740000047ab9 */ /* 0x000fe20000000a00 */
[----:B------:R-:W-:Y:S01]  /*2470*/  ULDC UR6, c[0x0][0x284] ;  /* 0x0000a10000067ab9 */ /* 0x000fe20000000800 */
[----:B0-----:R-:W-:Y:S02]  /*2480*/  IMAD R0, R9, UR4, RZ ;  /* 0x0000000409007c24 */ /* 0x001fe4000f8e02ff */
[----:B------:R-:W-:Y:S02]  /*2490*/  IMAD.SHL.U32 R12, R18, 0x40, RZ ;  /* 0x00000040120c7824 */ /* 0x000fe400078e00ff */
[C---:B------:R-:W-:Y:S02]  /*24a0*/  IMAD R3, R19.reuse, UR5, R0 ;  /* 0x0000000513037c24 */ /* 0x040fe4000f8e0200 */
[----:B------:R-:W-:Y:S01]  /*24b0*/  IMAD.SHL.U32 R0, R22, 0x40, RZ ;  /* 0x0000004016007824 */ /* 0x000fe200078e00ff */
[----:B------:R-:W-:Y:S01]  /*24c0*/  SHF.R.S32.HI R13, RZ, 0x1f, R12 ;  /* 0x0000001fff0d7819 */ /* 0x000fe2000001140c */
[----:B------:R-:W-:Y:S01]  /*24d0*/  IMAD.WIDE.U32 R4, R19, UR4, R60 ;  /* 0x0000000413047c25 */ /* 0x000fe2000f8e003c */
[----:B------:R-:W-:-:S02]  /*24e0*/  ULDC.64 UR4, c[0x0][0x5c8] ;  /* 0x0001720000047ab9 */ /* 0x000fc40000000a00 */
[----:B------:R-:W-:Y:S01]  /*24f0*/  ISETP.GE.AND P0, PT, R0, UR6, PT ;  /* 0x0000000600007c0c */ /* 0x000fe2000bf06270 */
[----:B------:R-:W-:Y:S01]  /*2500*/  ULDC UR6, c[0x0][0x288] ;  /* 0x0000a20000067ab9 */ /* 0x000fe20000000800 */
[----:B------:R-:W-:Y:S01]  /*2510*/  IADD3 R4, P1, R12, R4, RZ ;  /* 0x000000040c047210 */ /* 0x000fe20007f3e0ff */
[----:B------:R-:W-:Y:S01]  /*2520*/  IMAD.WIDE R20, R22, 0x40, R58 ;  /* 0x0000004016147825 */ /* 0x000fe200078e023a */
[----:B------:R-:W-:Y:S02]  /*2530*/  ISETP.GE.OR P0, PT, R12, UR6, P0 ;  /* 0x000000060c007c0c */ /* 0x000fe40008706670 */
[----:B------:R-:W-:Y:S01]  /*2540*/  IADD3.X R5, R13, R5, R3, P1, !PT ;  /* 0x000000050d057210 */ /* 0x000fe20000ffe403 */
[----:B------:R-:W-:-:S04]  /*2550*/  IMAD R7, R21, UR4, RZ ;  /* 0x0000000415077c24 */ /* 0x000fc8000f8e02ff */
[C---:B------:R-:W-:Y:S02]  /*2560*/  IMAD R7, R20.reuse, UR5, R7 ;  /* 0x0000000514077c24 */ /* 0x040fe4000f8e0207 */
[----:B------:R-:W-:-:S04]  /*2570*/  IMAD.WIDE.U32 R70, R20, UR4, R4 ;  /* 0x0000000414467c25 */ /* 0x000fc8000f8e0004 */
[----:B------:R-:W-:Y:S05]  /*2580*/  @P0 BRA `(.L_x_32) ;  /* 0x0000002000580947 */ /* 0x000fea0003800000 */
[----:B-----5:R-:W-:Y:S01]  /*2590*/  FSETP.NEU.AND P0, PT, R57, RZ, PT ;  /* 0x000000ff3900720b */ /* 0x020fe20003f0d000 */
[----:B------:R-:W-:Y:S01]  /*25a0*/  IMAD.IADD R22, R65, 0x1, -R12 ;  /* 0x0000000141167824 */ /* 0x000fe200078e0a0c */
[----:B------:R-:W-:Y:S01]  /*25b0*/  BSSY B0, `(.L_x_32) ;  /* 0x0000213000007945 */ /* 0x000fe20003800000 */
[----:B------:R-:W-:Y:S02]  /*25c0*/  IMAD.IADD R0, R69, 0x1, -R0 ;  /* 0x0000000145007824 */ /* 0x000fe400078e0a00 */
[----:B------:R-:W-:Y:S01]  /*25d0*/  IMAD.IADD R7, R71, 0x1, R7 ;  /* 0x0000000147077824 */ /* 0x000fe200078e0207 */
[----:B------:R-:W-:-:S04]  /*25e0*/  ISETP.GT.AND P2, PT, R22, RZ, PT ;  /* 0x000000ff1600720c */ /* 0x000fc80003f44270 */
[----:B------:R-:W-:-:S03]  /*25f0*/  ISETP.GT.AND P1, PT, R0, RZ, P2 ;  /* 0x000000ff0000720c */ /* 0x000fc60001724270 */
[----:B------:R-:W-:Y:S10]  /*2600*/  @!P0 BRA `(.L_x_33) ;  /* 0x0000001400dc8947 */ /* 0x000ff40003800000 */
[----:B------:R-:W0:Y:S01]  /*2610*/  LDC.64 R74, c[0x0][0x5b8] ;  /* 0x00016e00ff4a7b82 */ /* 0x000e220000000a00 */
[----:B------:R-:W-:-:S07]  /*2620*/  ULDC.64 UR4, c[0x0][0x5c0] ;  /* 0x0001700000047ab9 */ /* 0x000fce0000000a00 */
[----:B------:R-:W1:Y:S08]  /*2630*/  LDC.64 R76, c[0x0][0x5b0] ;  /* 0x00016c00ff4c7b82 */ /* 0x000e700000000a00 */
[----:B------:R-:W2:Y:S01]  /*2640*/  LDC.64 R78, c[0x0][0x5a8] ;  /* 0x00016a00ff4e7b82 */ /* 0x000ea20000000a00 */
[-C--:B0-----:R-:W-:Y:S02]  /*2650*/  IMAD R6, R9, R74.reuse, RZ ;  /* 0x0000004a09067224 */ /* 0x081fe400078e02ff */
[----:B------:R-:W-:-:S04]  /*2660*/  IMAD.WIDE.U32 R4, R19, R74, R60 ;  /* 0x0000004a13047225 */ /* 0x000fc800078e003c */
[----:B------:R-:W-:Y:S01]  /*2670*/  IMAD R71, R19, R75, R6 ;  /* 0x0000004b13477224 */ /* 0x000fe200078e0206 */
[----:B------:R-:W-:Y:S01]  /*2680*/  IADD3 R8, P0, R12, R4, RZ ;  /* 0x000000040c087210 */ /* 0x000fe20007f1e0ff */
[----:B-1----:R-:W-:-:S03]  /*2690*/  IMAD R3, R21, R76, RZ ;  /* 0x0000004c15037224 */ /* 0x002fc600078e02ff */
[----:B------:R-:W-:Y:S01]  /*26a0*/  IADD3.X R9, R13, R5, R71, P0, !PT ;  /* 0x000000050d097210 */ /* 0x000fe200007fe447 */
[C---:B------:R-:W-:Y:S02]  /*26b0*/  IMAD R75, R20.reuse, R77, R3 ;  /* 0x0000004d144b7224 */ /* 0x040fe400078e0203 */
[----:B------:R-:W-:-:S04]  /*26c0*/  IMAD.WIDE.U32 R4, R20, R76, R8 ;  /* 0x0000004c14047225 */ /* 0x000fc800078e0008 */
[----:B------:R-:W-:Y:S01]  /*26d0*/  IMAD.IADD R3, R5, 0x1, R75 ;  /* 0x0000000105037824 */ /* 0x000fe200078e024b */
[----:B--2---:R-:W-:-:S04]  /*26e0*/  LEA R10, P0, R4, R78, 0x1 ;  /* 0x0000004e040a7211 */ /* 0x004fc800078008ff */
[----:B------:R-:W-:-:S05]  /*26f0*/  LEA.HI.X R11, R4, R79, R3, 0x1, P0 ;  /* 0x0000004f040b7211 */ /* 0x000fca00000f0c03 */
[----:B------:R-:W2:Y:S01]  /*2700*/  @P1 LDG.E.LTC128B.U16 R3, desc[UR36][R10.64] ;  /* 0x000000240a031981 */ /* 0x000ea2000c1e1520 */
[----:B------:R-:W-:Y:S01]  /*2710*/  IMAD.WIDE.U32 R4, R20, R76, R12 ;  /* 0x0000004c14047225 */ /* 0x000fe200078e000c */
[----:B------:R-:W-:Y:S02]  /*2720*/  BSSY B1, `(.L_x_34) ;  /* 0x0000015000017945 */ /* 0x000fe40003800000 */
[----:B------:R-:W-:-:S04]  /*2730*/  IADD3 R14, P0, R60, R4, RZ ;  /* 0x000000043c0e7210 */ /* 0x000fc80007f1e0ff */
[----:B------:R-:W-:Y:S02]  /*2740*/  IADD3.X R15, R61, R75, R5, P0, !PT ;  /* 0x0000004b3d0f7210 */ /* 0x000fe400007fe405 */
[----:B------:R-:W-:Y:S01]  /*2750*/  LEA R6, P0, R70, UR4, 0x1 ;  /* 0x0000000446067c11 */ /* 0x000fe2000f8008ff */
[----:B------:R-:W-:-:S03]  /*2760*/  IMAD.WIDE.U32 R14, R19, R74, R14 ;  /* 0x0000004a130e7225 */ /* 0x000fc600078e000e */
[----:B------:R-:W-:Y:S02]  /*2770*/  LEA.HI.X R7, R70, UR5, R7, 0x1, P0 ;  /* 0x0000000546077c11 */ /* 0x000fe400080f0c07 */
[----:B------:R-:W-:-:S04]  /*2780*/  ISETP.GT.AND P0, PT, R22, 0x1, PT ;  /* 0x000000011600780c */ /* 0x000fc80003f04270 */
[----:B------:R-:W-:Y:S01]  /*2790*/  ISETP.GT.AND P3, PT, R0, RZ, P0 ;  /* 0x000000ff0000720c */ /* 0x000fe20000764270 */
[----:B--2---:R-:W-:-:S05]  /*27a0*/  HADD2.F32 R4, -RZ, R3.H0_H0 ;  /* 0x20000003ff047230 */ /* 0x004fca0000004100 */
[----:B------:R-:W-:Y:S01]  /*27b0*/  FMUL R5, R4, R57 ;  /* 0x0000003904057220 */ /* 0x000fe20000400000 */
[----:B------:R-:W-:-:S03]  /*27c0*/  LEA R4, P4, R14, R78, 0x1 ;  /* 0x0000004e0e047211 */ /* 0x000fc600078808ff */
[----:B------:R-:W-:-:S05]  /*27d0*/  FFMA R5, R24, R56, R5 ;  /* 0x0000003818057223 */ /* 0x000fca0000000005 */
[----:B------:R-:W-:Y:S01]  /*27e0*/  F2FP.F16.F32.PACK_AB R10, RZ, R5 ;  /* 0x00000005ff0a723e */ /* 0x000fe200000000ff */
[----:B------:R-:W-:-:S03]  /*27f0*/  IMAD.IADD R5, R71, 0x1, R15 ;  /* 0x0000000147057824 */ /* 0x000fc600078e020f */
[----:B------:R-:W-:Y:S01]  /*2800*/  PRMT R11, R10, 0x7610, R11 ;  /* 0x000076100a0b7816 */ /* 0x000fe2000000000b */
[----:B------:R-:W-:Y:S01]  /*2810*/  IMAD.SHL.U32 R10, R76, 0x8, RZ ;  /* 0x000000084c0a7824 */ /* 0x000fe200078e00ff */
[----:B------:R-:W-:-:S03]  /*2820*/  LEA.HI.X R5, R14, R79, R5, 0x1, P4 ;  /* 0x0000004f0e057211 */ /* 0x000fc600020f0c05 */
[----:B------:R0:W-:Y:S02]  /*2830*/  @P1 STG.E.U16 desc[UR36][R6.64], R11 ;  /* 0x0000000b06001986 */ /* 0x0001e4000c101524 */
[----:B0-----:R-:W-:Y:S01]  /*2840*/  SHF.L.U64.HI R11, R76, 0x3, R77 ;  /* 0x000000034c0b7819 */ /* 0x001fe2000001024d */
[----:B------:R-:W-:Y:S06]  /*2850*/  @!P3 BRA `(.L_x_35) ;  /* 0x000000000004b947 */ /* 0x000fec0003800000 */
[----:B------:R0:W5:Y:S02]  /*2860*/  LDG.E.LTC128B.U16 R3, desc[UR36][R4.64+0x2] ;  /* 0x0000022404037981 */ /* 0x000164000c1e1520 */
.L_x_35:
[----:B------:R-:W-:Y:S05]  /*2870*/  BSYNC B1 ;  /* 0x0000000000017941 */ /* 0x000fea0003800000 */
.L_x_34:
[----:B-----5:R-:W-:Y:S01]  /*2880*/  HADD2.F32 R14, -RZ, R3.H0_H0 ;  /* 0x20000003ff0e7230 */ /* 0x020fe20000004100 */
[----:B------:R-:W-:Y:S01]  /*2890*/  ISETP.GT.AND P2, PT, R0, 0x8, P2 ;  /* 0x000000080000780c */ /* 0x000fe20001744270 */
[----:B------:R-:W-:Y:S01]  /*28a0*/  IMAD.WIDE.U32 R10, R20, R76, R10 ;  /* 0x0000004c140a7225 */ /* 0x000fe200078e000a */
[----:B------:R-:W-:-:S03]  /*28b0*/  PRMT R18, R3, 0x7610, R18 ;  /* 0x0000761003127816 */ /* 0x000fc60000000012 */
[----:B------:R-:W-:Y:S01]  /*28c0*/  FMUL R14, R14, R57 ;  /* 0x000000390e0e7220 */ /* 0x000fe20000400000 */
[----:B------:R-:W-:Y:S01]  /*28d0*/  IMAD.IADD R75, R75, 0x1, R11 ;  /* 0x000000014b4b7824 */ /* 0x000fe200078e020b */
[----:B------:R-:W-:Y:S02]  /*28e0*/  IADD3 R8, P1, R8, R10, RZ ;  /* 0x0000000a08087210 */ /* 0x000fe40007f3e0ff */
[----:B------:R-:W-:-:S03]  /*28f0*/  FFMA R25, R25, R56, R14 ;  /* 0x0000003819197223 */ /* 0x000fc6000000000e */
[----:B------:R-:W-:Y:S01]  /*2900*/  IMAD.X R9, R75, 0x1, R9, P1 ;  /* 0x000000014b097824 */ /* 0x000fe200008e0609 */
[C---:B------:R-:W-:Y:S02]  /*2910*/  LEA R14, P1, R8.reuse, R78, 0x1 ;  /* 0x0000004e080e7211 */ /* 0x040fe400078208ff */
[----:B------:R-:W-:Y:S02]  /*2920*/  F2FP.F16.F32.PACK_AB R25, RZ, R25 ;  /* 0x00000019ff19723e */ /* 0x000fe400000000ff */
[----:B------:R-:W-:-:S03]  /*2930*/  LEA.HI.X R15, R8, R79, R9, 0x1, P1 ;  /* 0x0000004f080f7211 */ /* 0x000fc600008f0c09 */
[----:B------:R1:W-:Y:S04]  /*2940*/  @P3 STG.E.U16 desc[UR36][R6.64+0x2], R25 ;  /* 0x0000021906003986 */ /* 0x0003e8000c101524 */
[----:B------:R-:W2:Y:S01]  /*2950*/  @P2 LDG.E.LTC128B.U16 R18, desc[UR36][R14.64] ;  /* 0x000000240e122981 */ /* 0x000ea2000c1e1520 */
[----:B------:R-:W-:Y:S01]  /*2960*/  IADD3 R12, P1, P3, R60, R10, R12 ;  /* 0x0000000a3c0c7210 */ /* 0x000fe20007b3e00c */
[----:B------:R-:W-:Y:S01]  /*2970*/  BSSY B1, `(.L_x_36) ;  /* 0x0000011000017945 */ /* 0x000fe20003800000 */
[C---:B------:R-:W-:Y:S02]  /*2980*/  SHF.L.U64.HI R11, R62.reuse, 0x1, R63 ;  /* 0x000000013e0b7819 */ /* 0x040fe4000001023f */
[----:B------:R-:W-:Y:S02]  /*2990*/  IADD3.X R13, R61, R75, R13, P1, P3 ;  /* 0x0000004b3d0d7210 */ /* 0x000fe40000fe640d */
[----:B------:R-:W-:-:S02]  /*29a0*/  LEA R10, P1, R62, R6, 0x1 ;  /* 0x000000063e0a7211 */ /* 0x000fc400078208ff */
[----:B------:R-:W-:Y:S01]  /*29b0*/  ISETP.GT.AND P0, PT, R0, 0x8, P0 ;  /* 0x000000080000780c */ /* 0x000fe20000704270 */
[----:B------:R-:W-:-:S04]  /*29c0*/  IMAD.WIDE.U32 R12, R19, R74, R12 ;  /* 0x0000004a130c7225 */ /* 0x000fc800078e000c */
[----:B------:R-:W-:Y:S02]  /*29d0*/  IMAD.X R11, R11, 0x1, R7, P1 ;  /* 0x000000010b0b7824 */ /* 0x000fe400008e0607 */
[----:B------:R-:W-:Y:S02]  /*29e0*/  IMAD.IADD R9, R71, 0x1, R13 ;  /* 0x0000000147097824 */ /* 0x000fe400078e020d */
[----:B--2---:R-:W-:-:S05]  /*29f0*/  HADD2.F32 R8, -RZ, R18.H0_H0 ;  /* 0x20000012ff087230 */ /* 0x004fca0000004100 */
[----:B------:R-:W-:Y:S01]  /*2a00*/  FMUL R3, R8, R57 ;  /* 0x0000003908037220 */ /* 0x000fe20000400000 */
[----:B------:R-:W-:-:S03]  /*2a10*/  LEA R8, P3, R12, R78, 0x1 ;  /* 0x0000004e0c087211 */ /* 0x000fc600078608ff */
[----:B------:R-:W-:Y:S01]  /*2a20*/  FFMA R3, R26, R56, R3 ;  /* 0x000000381a037223 */ /* 0x000fe20000000003 */
[----:B------:R-:W-:-:S04]  /*2a30*/  LEA.HI.X R9, R12, R79, R9, 0x1, P3 ;  /* 0x0000004f0c097211 */ /* 0x000fc800018f0c09 */
[----:B------:R-:W-:-:S05]  /*2a40*/  F2FP.F16.F32.PACK_AB R3, RZ, R3 ;  /* 0x00000003ff03723e */ /* 0x000fca00000000ff */
[----:B------:R1:W-:Y:S01]  /*2a50*/  @P2 STG.E.U16 desc[UR36][R10.64], R3 ;  /* 0x000000030a002986 */ /* 0x0003e2000c101524 */
[----:B------:R-:W-:Y:S05]  /*2a60*/  @!P0 BRA `(.L_x_37) ;  /* 0x0000000000048947 */ /* 0x000fea0003800000 */
[----:B------:R2:W5:Y:S02]  /*2a70*/  LDG.E.LTC128B.U16 R18, desc[UR36][R8.64+0x2] ;  /* 0x0000022408127981 */ /* 0x000564000c1e1520 */
.L_x_37:
[----:B------:R-:W-:Y:S05]  /*2a80*/  BSYNC B1 ;  /* 0x0000000000017941 */ /* 0x000fea0003800000 */
.L_x_36:
[----:B-----5:R-:W-:Y:S01]  /*2a90*/  HADD2.F32 R12, -RZ, R18.H0_H0 ;  /* 0x20000012ff0c7230 */ /* 0x020fe20000004100 */
[----:B------:R-:W-:Y:S01]  /*2aa0*/  ISETP.GT.AND P1, PT, R22, 0x8, PT ;  /* 0x000000081600780c */ /* 0x000fe20003f24270 */
[----:B------:R-:W-:Y:S03]  /*2ab0*/  BSSY B1, `(.L_x_38) ;  /* 0x0000008000017945 */ /* 0x000fe60003800000 */
[----:B------:R-:W-:Y:S01]  /*2ac0*/  FMUL R12, R12, R57 ;  /* 0x000000390c0c7220 */ /* 0x000fe20000400000 */
[----:B------:R-:W-:-:S03]  /*2ad0*/  ISETP.GT.AND P2, PT, R0, RZ, P1 ;  /* 0x000000ff0000720c */ /* 0x000fc60000f44270 */
[----:B------:R-:W-:-:S05]  /*2ae0*/  FFMA R12, R27, R56, R12 ;  /* 0x000000381b0c7223 */ /* 0x000fca000000000c */
[----:B------:R-:W-:-:S05]  /*2af0*/  F2FP.F16.F32.PACK_AB R12, RZ, R12 ;  /* 0x0000000cff0c723e */ /* 0x000fca00000000ff */
[----:B------:R3:W-:Y:S01]  /*2b00*/  @P0 STG.E.U16 desc[UR36][R10.64+0x2], R12 ;  /* 0x0000020c0a000986 */ /* 0x0007e2000c101524 */
[----:B------:R-:W-:Y:S05]  /*2b10*/  @!P2 BRA `(.L_x_39) ;  /* 0x000000000004a947 */ /* 0x000fea0003800000 */
[----:B------:R4:W5:Y:S02]  /*2b20*/  LDG.E.LTC128B.U16 R18, desc[UR36][R4.64+0x10] ;  /* 0x0000102404127981 */ /* 0x000964000c1e1520 */
.L_x_39:
[----:B------:R-:W-:Y:S05]  /*2b30*/  BSYNC B1 ;  /* 0x0000000000017941 */ /* 0x000fea0003800000 */
.L_x_38:
[----:B---3-5:R-:W-:Y:S01]  /*2b40*/  HADD2.F32 R12, -RZ, R18.H0_H0 ;  /* 0x20000012ff0c7230 */ /* 0x028fe20000004100 */
[----:B------:R-:W-:Y:S01]  /*2b50*/  ISETP.GT.AND P0, PT, R22, 0x9, PT ;  /* 0x000000091600780c */ /* 0x000fe20003f04270 */
[----:B------:R-:W-:Y:S03]  /*2b60*/  BSSY B1, `(.L_x_40) ;  /* 0x0000008000017945 */ /* 0x000fe60003800000 */
[----:B-1----:R-:W-:Y:S01]  /*2b70*/  FMUL R3, R12, R57 ;  /* 0x000000390c037220 */ /* 0x002fe20000400000 */
[----:B------:R-:W-:-:S03]  /*2b80*/  ISETP.GT.AND P3, PT, R0, RZ, P0 ;  /* 0x000000ff0000720c */ /* 0x000fc60000764270 */
[----:B------:R-:W-:-:S05]  /*2b90*/  FFMA R3, R28, R56, R3 ;  /* 0x000000381c037223 */ /* 0x000fca0000000003 */
[----:B------:R-:W-:-:S05]  /*2ba0*/  F2FP.F16.F32.PACK_AB R3, RZ, R3 ;  /* 0x00000003ff03723e */ /* 0x000fca00000000ff */
[----:B------:R1:W-:Y:S01]  /*2bb0*/  @P2 STG.E.U16 desc[UR36][R6.64+0x10], R3 ;  /* 0x0000100306002986 */ /* 0x0003e2000c101524 */
[----:B------:R-:W-:Y:S05]  /*2bc0*/  @!P3 BRA `(.L_x_41) ;  /* 0x000000000004b947 */ /* 0x000fea0003800000 */
[----:B------:R3:W5:Y:S02]  /*2bd0*/  LDG.E.LTC128B.U16 R18, desc[UR36][R4.64+0x12] ;  /* 0x0000122404127981 */ /* 0x000764000c1e1520 */
.L_x_41:
[----:B------:R-:W-:Y:S05]  /*2be0*/  BSYNC B1 ;  /* 0x0000000000017941 */ /* 0x000fea0003800000 */
.L_x_40:
[----:B-----5:R-:W-:Y:S01]  /*2bf0*/  HADD2.F32 R12, -RZ, R18.H0_H0 ;  /* 0x20000012ff0c7230 */ /* 0x020fe20000004100 */
[----:B------:R-:W-:Y:S01]  /*2c00*/  ISETP.GT.AND P1, PT, R0, 0x8, P1 ;  /* 0x000000080000780c */ /* 0x000fe20000f24270 */
[----:B------:R-:W-:Y:S03]  /*2c10*/  BSSY B1, `(.L_x_42) ;  /* 0x0000007000017945 */ /* 0x000fe60003800000 */
[----:B------:R-:W-:-:S04]  /*2c20*/  FMUL R12, R12, R57 ;  /* 0x000000390c0c7220 */ /* 0x000fc80000400000 */
[----:B------:R-:W-:-:S05]  /*2c30*/  FFMA R12, R29, R56, R12 ;  /* 0x000000381d0c7223 */ /* 0x000fca000000000c */
[----:B------:R-:W-:-:S05]  /*2c40*/  F2FP.F16.F32.PACK_AB R12, RZ, R12 ;  /* 0x0000000cff0c723e */ /* 0x000fca00000000ff */
[----:B------:R0:W-:Y:S01]  /*2c50*/  @P3 STG.E.U16 desc[UR36][R6.64+0x12], R12 ;  /* 0x0000120c06003986 */ /* 0x0001e2000c101524 */
[----:B------:R-:W-:Y:S05]  /*2c60*/  @!P1 BRA `(.L_x_43) ;  /* 0x0000000000049947 */ /* 0x000fea0003800000 */
[----:B------:R0:W5:Y:S02]  /*2c70*/  LDG.E.LTC128B.U16 R18, desc[UR36][R8.64+0x10] ;  /* 0x0000102408127981 */ /* 0x000164000c1e1520 */
.L_x_43:
[----:B------:R-:W-:Y:S05]  /*2c80*/  BSYNC B1 ;  /* 0x0000000000017941 */ /* 0x000fea0003800000 */
.L_x_42:
[----:B0----5:R-:W-:Y:S01]  /*2c90*/  HADD2.F32 R12, -RZ, R18.H0_H0 ;  /* 0x20000012ff0c7230 */ /* 0x021fe20000004100 */
[----:B------:R-:W-:Y:S01]  /*2ca0*/  ISETP.GT.AND P0, PT, R0, 0x8, P0 ;  /* 0x000000080000780c */ /* 0x000fe20000704270 */
[----:B------:R-:W-:Y:S03]  /*2cb0*/  BSSY B1, `(.L_x_44) ;  /* 0x0000007000017945 */ /* 0x000fe60003800000 */
[----:B-1----:R-:W-:-:S04]  /*2cc0*/  FMUL R3, R12, R57 ;  /* 0x000000390c037220 */ /* 0x002fc80000400000 */
[----:B------:R-:W-:-:S05]  /*2cd0*/  FFMA R3, R30, R56, R3 ;  /* 0x000000381e037223 */ /* 0x000fca0000000003 */
[----:B------:R-:W-:-:S05]  /*2ce0*/  F2FP.F16.F32.PACK_AB R3, RZ, R3 ;  /* 0x00000003ff03723e */ /* 0x000fca00000000ff */
[----:B------:R0:W-:Y:S01]  /*2cf0*/  @P1 STG.E.U16 desc[UR36][R10.64+0x10], R3 ;  /* 0x000010030a001986 */ /* 0x0001e2000c101524 */
[----:B------:R-:W-:Y:S05]  /*2d00*/  @!P0 BRA `(.L_x_45) ;  /* 0x0000000000048947 */ /* 0x000fea0003800000 */
[----:B------:R1:W5:Y:S02]  /*2d10*/  LDG.E.LTC128B.U16 R18, desc[UR36][R8.64+0x12] ;  /* 0x0000122408127981 */ /* 0x000364000c1e1520 */
.L_x_45:
[----:B------:R-:W-:Y:S05]  /*2d20*/  BSYNC B1 ;  /* 0x0000000000017941 */ /* 0x000fea0003800000 */
.L_x_44:
        /* <DEDUP_REMOVED lines=10> */
.L_x_47:
[----:B------:R-:W-:Y:S05]  /*2dd0*/  BSYNC B1 ;  /* 0x0000000000017941 */ /* 0x000fea0003800000 */
.L_x_46:
[----:B0----5:R-:W-:Y:S01]  /*2de0*/  HADD2.F32 R12, -RZ, R18.H0_H0 ;  /* 0x20000012ff0c7230 */ /* 0x021fe20000004100 */
        /* <DEDUP_REMOVED lines=9> */
.L_x_49:
[----:B------:R-:W-:Y:S05]  /*2e80*/  BSYNC B1 ;  /* 0x0000000000017941 */ /* 0x000fea0003800000 */
.L_x_48:
        /* <DEDUP_REMOVED lines=9> */
.L_x_51:
[----:B------:R-:W-:Y:S05]  /*2f20*/  BSYNC B1 ;  /* 0x0000000000017941 */ /* 0x000fea0003800000 */
.L_x_50:
[----:B0----5:R-:W-:Y:S01]  /*2f30*/  HADD2.F32 R12, -RZ, R18.H0_H0 ;  /* 0x20000012ff0c7230 */ /* 0x021fe20000004100 */
        /* <DEDUP_REMOVED lines=8> */
.L_x_53:
[----:B------:R-:W-:Y:S05]  /*2fc0*/  BSYNC B1 ;  /* 0x0000000000017941 */ /* 0x000fea0003800000 */
.L_x_52:
        /* <DEDUP_REMOVED lines=10> */
.L_x_55:
[----:B------:R-:W-:Y:S05]  /*3070*/  BSYNC B1 ;  /* 0x0000000000017941 */ /* 0x000fea0003800000 */
.L_x_54:
        /* <DEDUP_REMOVED lines=10> */
.L_x_57:
[----:B------:R-:W-:Y:S05]  /*3120*/  BSYNC B1 ;  /* 0x0000000000017941 */ /* 0x000fea0003800000 */
.L_x_56:
        /* <DEDUP_REMOVED lines=9> */
.L_x_59:
[----:B------:R-:W-:Y:S05]  /*31c0*/  BSYNC B1 ;  /* 0x0000000000017941 */ /* 0x000fea0003800000 */
.L_x_58:
        /* <DEDUP_REMOVED lines=9> */
.L_x_61:
[----:B------:R-:W-:Y:S05]  /*3260*/  BSYNC B1 ;  /* 0x0000000000017941 */ /* 0x000fea0003800000 */
.L_x_60:
        /* <DEDUP_REMOVED lines=10> */
.L_x_63:
[----:B------:R-:W-:Y:S05]  /*3310*/  BSYNC B1 ;  /* 0x0000000000017941 */ /* 0x000fea0003800000 */
.L_x_62:
        /* <DEDUP_REMOVED lines=10> */
.L_x_65:
[----:B------:R-:W-:Y:S05]  /*33c0*/  BSYNC B1 ;  /* 0x0000000000017941 */ /* 0x000fea0003800000 */
.L_x_64:
        /* <DEDUP_REMOVED lines=9> */
.L_x_67:
[----:B------:R-:W-:Y:S05]  /*3460*/  BSYNC B1 ;  /* 0x0000000000017941 */ /* 0x000fea0003800000 */
.L_x_66:
        /* <DEDUP_REMOVED lines=9> */
.L_x_69:
[----:B------:R-:W-:Y:S05]  /*3500*/  BSYNC B1 ;  /* 0x0000000000017941 */ /* 0x000fea0003800000 */
.L_x_68:
        /* <DEDUP_REMOVED lines=10> */
.L_x_71:
[----:B------:R-:W-:Y:S05]  /*35b0*/  BSYNC B1 ;  /* 0x0000000000017941 */ /* 0x000fea0003800000 */
.L_x_70:
        /* <DEDUP_REMOVED lines=10> */
.L_x_73:
[----:B------:R-:W-:Y:S05]  /*3660*/  BSYNC B1 ;  /* 0x0000000000017941 */ /* 0x000fea0003800000 */
.L_x_72:
        /* <DEDUP_REMOVED lines=9> */
.L_x_75:
[----:B------:R-:W-:Y:S05]  /*3700*/  BSYNC B1 ;  /* 0x0000000000017941 */ /* 0x000fea0003800000 */
.L_x_74:
        /* <DEDUP_REMOVED lines=9> */
.L_x_77:
[----:B------:R-:W-:Y:S05]  /*37a0*/  BSYNC B1 ;  /* 0x0000000000017941 */ /* 0x000fea0003800000 */
.L_x_76:
        /* <DEDUP_REMOVED lines=10> */
.L_x_79:
[----:B------:R-:W-:Y:S05]  /*3850*/  BSYNC B1 ;  /* 0x0000000000017941 */ /* 0x000fea0003800000 */
.L_x_78:
        /* <DEDUP_REMOVED lines=10> */
.L_x_81:
[----:B------:R-:W-:Y:S05]  /*3900*/  BSYNC B1 ;  /* 0x0000000000017941 */ /* 0x000fea0003800000 */
.L_x_80:
        /* <DEDUP_REMOVED lines=9> */
.L_x_83:
[----:B------:R-:W-:Y:S05]  /*39a0*/  BSYNC B1 ;  /* 0x0000000000017941 */ /* 0x000fea0003800000 */
.L_x_82:
        /* <DEDUP_REMOVED lines=9> */
.L_x_85:
[----:B------:R-:W-:Y:S05]  /*3a40*/  BSYNC B1 ;  /* 0x0000000000017941 */ /* 0x000fea0003800000 */
.L_x_84:
        /* <DEDUP_REMOVED lines=10> */
.L_x_87:
[----:B------:R-:W-:Y:S05]  /*3af0*/  BSYNC B1 ;  /* 0x0000000000017941 */ /* 0x000fea0003800000 */
.L_x_86:
        /* <DEDUP_REMOVED lines=10> */
.L_x_89:
[----:B------:R-:W-:Y:S05]  /*3ba0*/  BSYNC B1 ;  /* 0x0000000000017941 */ /* 0x000fea0003800000 */
.L_x_88:
[----:B0--345:R-:W-:Y:S01]  /*3bb0*/  HADD2.F32 R4, -RZ, R18.H0_H0 ;  /* 0x20000012ff047230 */ /* 0x039fe20000004100 */
        /* <DEDUP_REMOVED lines=8> */
.L_x_91:
[----:B------:R-:W-:Y:S05]  /*3c40*/  BSYNC B1 ;  /* 0x0000000000017941 */ /* 0x000fea0003800000 */
.L_x_90:
[----:B0----5:R-:W-:Y:S01]  /*3c50*/  HADD2.F32 R4, -RZ, R18.H0_H0 ;  /* 0x20000012ff047230 */ /* 0x021fe20000004100 */
[----:B------:R-:W-:Y:S01]  /*3c60*/  ISETP.GT.AND P0, PT, R0, 0x8, P0 ;  /* 0x000000080000780c */ /* 0x000fe20000704270 */
[----:B------:R-:W-:Y:S01]  /*3c70*/  @P1 IMAD.MOV.U32 R5, RZ, RZ, R11 ;  /* 0x000000ffff051224 */ /* 0x000fe200078e000b */
[----:B------:R-:W-:Y:S02]  /*3c80*/  BSSY B1, `(.L_x_92) ;  /* 0x0000008000017945 */ /* 0x000fe40003800000 */
[----:B------:R-:W-:Y:S01]  /*3c90*/  FMUL R3, R4, R57 ;  /* 0x0000003904037220 */ /* 0x000fe20000400000 */
[----:B------:R-:W-:-:S03]  /*3ca0*/  @P1 IMAD.MOV.U32 R4, RZ, RZ, R10 ;  /* 0x000000ffff041224 */ /* 0x000fc600078e000a */
[----:B------:R-:W-:-:S05]  /*3cb0*/  FFMA R3, R54, R56, R3 ;  /* 0x0000003836037223 */ /* 0x000fca0000000003 */
[----:B------:R-:W-:-:S05]  /*3cc0*/  F2FP.F16.F32.PACK_AB R3, RZ, R3 ;  /* 0x00000003ff03723e */ /* 0x000fca00000000ff */
[----:B------:R0:W-:Y:S01]  /*3cd0*/  @P1 STG.E.U16 desc[UR36][R4.64+0x70], R3 ;  /* 0x0000700304001986 */ /* 0x0001e2000c101524 */
[----:B------:R-:W-:Y:S05]  /*3ce0*/  @!P0 BRA `(.L_x_93) ;  /* 0x0000000000048947 */ /* 0x000fea0003800000 */
[----:B------:R4:W5:Y:S02]  /*3cf0*/  LDG.E.LTC128B.U16 R18, desc[UR36][R8.64+0x72] ;  /* 0x0000722408127981 */ /* 0x000964000c1e1520 */
.L_x_93:
[----:B------:R-:W-:Y:S05]  /*3d00*/  BSYNC B1 ;  /* 0x0000000000017941 */ /* 0x000fea0003800000 */
.L_x_92:
[----:B------:R-:W-:Y:S05]  /*3d10*/  @!P0 BRA `(.L_x_94) ;  /* 0x0000000800708947 */ /* 0x000fea0003800000 */
[----:B-----5:R-:W-:-:S05]  /*3d20*/  HADD2.F32 R18, -RZ, R18.H0_H0 ;  /* 0x20000012ff127230 */ /* 0x020fca0000004100 */
[----:B------:R-:W-:-:S04]  /*3d30*/  FMUL R18, R18, R57 ;  /* 0x0000003912127220 */ /* 0x000fc80000400000 */
[----:B------:R-:W-:-:S05]  /*3d40*/  FFMA R18, R55, R56, R18 ;  /* 0x0000003837127223 */ /* 0x000fca0000000012 */
[----:B------:R-:W-:-:S05]  /*3d50*/  F2FP.F16.F32.PACK_AB R18, RZ, R18 ;  /* 0x00000012ff12723e */ /* 0x000fca00000000ff */
[----:B------:R0:W-:Y:S01]  /*3d60*/  STG.E.U16 desc[UR36][R10.64+0x72], R18 ;  /* 0x000072120a007986 */ /* 0x0001e2000c101524 */
[----:B------:R-:W-:Y:S05]  /*3d70*/  BRA `(.L_x_94) ;  /* 0x0000000800587947 */ /* 0x000fea0003800000 */
.L_x_33:
[----:B------:R-:W-:Y:S01]  /*3d80*/  ISETP.GT.AND P3, PT, R22, 0x1, PT ;  /* 0x000000011600780c */ /* 0x000fe20003f64270 */
[----:B------:R-:W-:Y:S01]  /*3d90*/  ULDC.64 UR4, c[0x0][0x5c0] ;  /* 0x0001700000047ab9 */ /* 0x000fe20000000a00 */
[-C--:B------:R-:W-:Y:S01]  /*3da0*/  FMUL R24, R24, R56.reuse ;  /* 0x0000003818187220 */ /* 0x080fe20000400000 */
[----:B------:R-:W-:Y:S01]  /*3db0*/  LEA R4, P4, R70, UR4, 0x1 ;  /* 0x0000000446047c11 */ /* 0x000fe2000f8808ff */
[-C--:B------:R-:W-:Y:S01]  /*3dc0*/  FMUL R25, R25, R56.reuse ;  /* 0x0000003819197220 */ /* 0x080fe20000400000 */
[----:B------:R-:W-:Y:S01]  /*3dd0*/  ISETP.GT.AND P0, PT, R0, RZ, P3 ;  /* 0x000000ff0000720c */ /* 0x000fe20001f04270 */
[----:B------:R-:W-:Y:S01]  /*3de0*/  FMUL R26, R26, R56 ;  /* 0x000000381a1a7220 */ /* 0x000fe20000400000 */
[----:B------:R-:W-:Y:S01]  /*3df0*/  F2FP.F16.F32.PACK_AB R24, RZ, R24 ;  /* 0x00000018ff18723e */ /* 0x000fe200000000ff */
[-C--:B------:R-:W-:Y:S01]  /*3e00*/  FMUL R27, R27, R56.reuse ;  /* 0x000000381b1b7220 */ /* 0x080fe20000400000 */
[----:B------:R-:W-:Y:S01]  /*3e10*/  LEA.HI.X R5, R70, UR5, R7, 0x1, P4 ;  /* 0x0000000546057c11 */ /* 0x000fe2000a0f0c07 */
[-C--:B------:R-:W-:Y:S01]  /*3e20*/  FMUL R28, R28, R56.reuse ;  /* 0x000000381c1c7220 */ /* 0x080fe20000400000 */
[----:B------:R-:W-:Y:S01]  /*3e30*/  F2FP.F16.F32.PACK_AB R25, RZ, R25 ;  /* 0x00000019ff19723e */ /* 0x000fe200000000ff */
[-C--:B------:R-:W-:Y:S01]  /*3e40*/  FMUL R29, R29, R56.reuse ;  /* 0x000000381d1d7220 */ /* 0x080fe20000400000 */
[----:B------:R-:W-:Y:S01]  /*3e50*/  ISETP.GT.AND P2, PT, R0, 0x8, P2 ;  /* 0x000000080000780c */ /* 0x000fe20001744270 */
[----:B------:R-:W-:Y:S01]  /*3e60*/  @P1 STG.E.U16 desc[UR36][R4.64], R24 ;  /* 0x0000001804001986 */ /* 0x000fe2000c101524 */
[----:B------:R-:W-:Y:S01]  /*3e70*/  ISETP.GT.AND P1, PT, R22, 0x8, PT ;  /* 0x000000081600780c */ /* 0x000fe20003f24270 */
[----:B------:R-:W-:Y:S01]  /*3e80*/  FMUL R30, R30, R56 ;  /* 0x000000381e1e7220 */ /* 0x000fe20000400000 */
[C---:B------:R-:W-:Y:S01]  /*3e90*/  SHF.L.U64.HI R3, R62.reuse, 0x1, R63 ;  /* 0x000000013e037819 */ /* 0x040fe2000001023f */
[----:B------:R-:W-:Y:S01]  /*3ea0*/  @P0 STG.E.U16 desc[UR36][R4.64+0x2], R25 ;  /* 0x0000021904000986 */ /* 0x000fe2000c101524 */
[----:B------:R-:W-:Y:S01]  /*3eb0*/  LEA R6, P5, R62, R4, 0x1 ;  /* 0x000000043e067211 */ /* 0x000fe200078a08ff */
[-C--:B------:R-:W-:Y:S01]  /*3ec0*/  FMUL R31, R31, R56.reuse ;  /* 0x000000381f1f7220 */ /* 0x080fe20000400000 */
[----:B------:R-:W-:Y:S01]  /*3ed0*/  ISETP.GT.AND P3, PT, R0, 0x8, P3 ;  /* 0x000000080000780c */ /* 0x000fe20001f64270 */
[-C--:B------:R-:W-:Y:S01]  /*3ee0*/  FMUL R32, R32, R56.reuse ;  /* 0x0000003820207220 */ /* 0x080fe20000400000 */
[----:B------:R-:W-:Y:S01]  /*3ef0*/  ISETP.GT.AND P0, PT, R22, 0x9, PT ;  /* 0x000000091600780c */ /* 0x000fe20003f04270 */
[----:B------:R-:W-:Y:S01]  /*3f00*/  IMAD.X R7, R3, 0x1, R5, P5 ;  /* 0x0000000103077824 */ /* 0x000fe200028e0605 */
[----:B------:R-:W-:Y:S01]  /*3f10*/  ISETP.GT.AND P4, PT, R0, RZ, P1 ;  /* 0x000000ff0000720c */ /* 0x000fe20000f84270 */
[----:B------:R-:W-:Y:S01]  /*3f20*/  FMUL R33, R33, R56 ;  /* 0x0000003821217220 */ /* 0x000fe20000400000 */
[----:B------:R-:W-:Y:S01]  /*3f30*/  F2FP.F16.F32.PACK_AB R26, RZ, R26 ;  /* 0x0000001aff1a723e */ /* 0x000fe200000000ff */
[-C--:B------:R-:W-:Y:S01]  /*3f40*/  FMUL R34, R34, R56.reuse ;  /* 0x0000003822227220 */ /* 0x080fe20000400000 */
[----:B------:R-:W-:Y:S01]  /*3f50*/  ISETP.GT.AND P5, PT, R0, RZ, P0 ;  /* 0x000000ff0000720c */ /* 0x000fe200007a4270 */
[----:B------:R-:W-:Y:S01]  /*3f60*/  FMUL R35, R35, R56 ;  /* 0x0000003823237220 */ /* 0x000fe20000400000 */
[----:B------:R-:W-:Y:S01]  /*3f70*/  F2FP.F16.F32.PACK_AB R27, RZ, R27 ;  /* 0x0000001bff1b723e */ /* 0x000fe200000000ff */
[----:B------:R-:W-:Y:S01]  /*3f80*/  @P2 STG.E.U16 desc[UR36][R6.64], R26 ;  /* 0x0000001a06002986 */ /* 0x000fe2000c101524 */
[----:B------:R-:W-:Y:S01]  /*3f90*/  F2FP.F16.F32.PACK_AB R28, RZ, R28 ;  /* 0x0000001cff1c723e */ /* 0x000fe200000000ff */
[-C--:B------:R-:W-:Y:S01]  /*3fa0*/  FMUL R36, R36, R56.reuse ;  /* 0x0000003824247220 */ /* 0x080fe20000400000 */
[----:B------:R-:W-:Y:S01]  /*3fb0*/  ISETP.GT.AND P2, PT, R0, 0x8, P1 ;  /* 0x000000080000780c */ /* 0x000fe20000f44270 */
[----:B------:R-:W-:Y:S01]  /*3fc0*/  @P3 STG.E.U16 desc[UR36][R6.64+0x2], R27 ;  /* 0x0000021b06003986 */ /* 0x000fe2000c101524 */
[----:B------:R-:W-:Y:S01]  /*3fd0*/  ISETP.GT.AND P1, PT, R22, 0x10, PT ;  /* 0x000000101600780c */ /* 0x000fe20003f24270 */
[-C--:B------:R-:W-:Y:S01]  /*3fe0*/  FMUL R37, R37, R56.reuse ;  /* 0x0000003825257220 */ /* 0x080fe20000400000 */
[----:B------:R-:W-:Y:S01]  /*3ff0*/  F2FP.F16.F32.PACK_AB R29, RZ, R29 ;  /* 0x0000001dff1d723e */ /* 0x000fe200000000ff */
[----:B------:R-:W-:Y:S01]  /*4000*/  @P4 STG.E.U16 desc[UR36][R4.64+0x10], R28 ;  /* 0x0000101c04004986 */ /* 0x000fe2000c101524 */
[----:B------:R-:W-:Y:S01]  /*4010*/  ISETP.GT.AND P3, PT, R0, 0x8, P0 ;  /* 0x000000080000780c */ /* 0x000fe20000764270 */
[-C--:B------:R-:W-:Y:S01]  /*4020*/  FMUL R38, R38, R56.reuse ;  /* 0x0000003826267220 */ /* 0x080fe20000400000 */
[----:B------:R-:W-:Y:S01]  /*4030*/  ISETP.GT.AND P0, PT, R22, 0x11, PT ;  /* 0x000000111600780c */ /* 0x000fe20003f04270 */
[----:B------:R-:W-:Y:S01]  /*4040*/  @P5 STG.E.U16 desc[UR36][R4.64+0x12], R29 ;  /* 0x0000121d04005986 */ /* 0x000fe2000c101524 */
        /* <DEDUP_REMOVED lines=40> */
[C---:B------:R-:W-:Y:S01]  /*42d0*/  ISETP.GT.AND P4, PT, R0.reuse, RZ, P1 ;  /* 0x000000ff0000720c */ /* 0x040fe20000f84270 */
[-C--:B------:R-:W-:Y:S01]  /*42e0*/  FMUL R51, R51, R56.reuse ;  /* 0x0000003833337220 */ /* 0x080fe20000400000 */
[----:B------:R-:W-:Y:S01]  /*42f0*/  ISETP.GT.AND P5, PT, R0, RZ, P0 ;  /* 0x000000ff0000720c */ /* 0x000fe200007a4270 */
[----:B------:R-:W-:Y:S01]  /*4300*/  FMUL R52, R52, R56 ;  /* 0x0000003834347220 */ /* 0x000fe20000400000 */
[----:B------:R-:W-:Y:S01]  /*4310*/  F2FP.F16.F32.PACK_AB R38, RZ, R38 ;  /* 0x00000026ff26723e */ /* 0x000fe200000000ff */
[-C--:B------:R-:W-:Y:S01]  /*4320*/  FMUL R53, R53, R56.reuse ;  /* 0x0000003835357220 */ /* 0x080fe20000400000 */
[----:B------:R-:W-:Y:S01]  /*4330*/  F2FP.F16.F32.PACK_AB R39, RZ, R39 ;  /* 0x00000027ff27723e */ /* 0x000fe200000000ff */
[----:B------:R-:W-:Y:S01]  /*4340*/  FMUL R54, R54, R56 ;  /* 0x0000003836367220 */ /* 0x000fe20000400000 */
[----:B------:R-:W-:Y:S01]  /*4350*/  F2FP.F16.F32.PACK_AB R40, RZ, R40 ;  /* 0x00000028ff28723e */ /* 0x000fe200000000ff */
[----:B------:R-:W-:Y:S01]  /*4360*/  @P2 STG.E.U16 desc[UR36][R6.64+0x30], R38 ;  /* 0x0000302606002986 */ /* 0x000fe2000c101524 */
[----:B------:R-:W-:Y:S01]  /*4370*/  F2FP.F16.F32.PACK_AB R41, RZ, R41 ;  /* 0x00000029ff29723e */ /* 0x000fe200000000ff */
[----:B------:R-:W-:Y:S01]  /*4380*/  FMUL R55, R55, R56 ;  /* 0x0000003837377220 */ /* 0x000fe20000400000 */
[C---:B------:R-:W-:Y:S01]  /*4390*/  ISETP.GT.AND P1, PT, R0.reuse, 0x8, P1 ;  /* 0x000000080000780c */ /* 0x040fe20000f24270 */
[----:B------:R-:W-:Y:S01]  /*43a0*/  @P3 STG.E.U16 desc[UR36][R6.64+0x32], R39 ;  /* 0x0000322706003986 */ /* 0x000fe2000c101524 */
[----:B------:R-:W-:-:S02]  /*43b0*/  ISETP.GT.AND P2, PT, R0, 0x8, P0 ;  /* 0x000000080000780c */ /* 0x000fc40000744270 */
[----:B------:R-:W-:Y:S01]  /*43c0*/  F2FP.F16.F32.PACK_AB R42, RZ, R42 ;  /* 0x0000002aff2a723e */ /* 0x000fe200000000ff */
[----:B------:R-:W-:Y:S01]  /*43d0*/  @P4 STG.E.U16 desc[UR36][R4.64+0x40], R40 ;  /* 0x0000402804004986 */ /* 0x000fe2000c101524 */
[C---:B------:R-:W-:Y:S02]  /*43e0*/  ISETP.GT.AND P4, PT, R22.reuse, 0x28, PT ;  /* 0x000000281600780c */ /* 0x040fe40003f84270 */
[----:B------:R-:W-:Y:S01]  /*43f0*/  ISETP.GT.AND P0, PT, R22, 0x29, PT ;  /* 0x000000291600780c */ /* 0x000fe20003f04270 */
[----:B------:R-:W-:Y:S01]  /*4400*/  @P5 STG.E.U16 desc[UR36][R4.64+0x42], R41 ;  /* 0x0000422904005986 */ /* 0x000fe2000c101524 */
[----:B------:R-:W-:Y:S02]  /*4410*/  ISETP.GT.AND P5, PT, R0, RZ, P4 ;  /* 0x000000ff0000720c */ /* 0x000fe400027a4270 */
[----:B------:R-:W-:Y:S01]  /*4420*/  F2FP.F16.F32.PACK_AB R43, RZ, R43 ;  /* 0x0000002bff2b723e */ /* 0x000fe200000000ff */
[----:B------:R-:W-:Y:S01]  /*4430*/  @P1 STG.E.U16 desc[UR36][R6.64+0x40], R42 ;  /* 0x0000402a06001986 */ /* 0x000fe2000c101524 */
[----:B------:R-:W-:-:S02]  /*4440*/  F2FP.F16.F32.PACK_AB R44, RZ, R44 ;  /* 0x0000002cff2c723e */ /* 0x000fc400000000ff */
[C---:B------:R-:W-:Y:S01]  /*4450*/  ISETP.GT.AND P3, PT, R0.reuse, RZ, P0 ;  /* 0x000000ff0000720c */ /* 0x040fe20000764270 */
[----:B------:R-:W-:Y:S01]  /*4460*/  @P2 STG.E.U16 desc[UR36][R6.64+0x42], R43 ;  /* 0x0000422b06002986 */ /* 0x000fe2000c101524 */
[C---:B------:R-:W-:Y:S02]  /*4470*/  ISETP.GT.AND P4, PT, R0.reuse, 0x8, P4 ;  /* 0x000000080000780c */ /* 0x040fe40002784270 */
[----:B------:R-:W-:Y:S02]  /*4480*/  F2FP.F16.F32.PACK_AB R45, RZ, R45 ;  /* 0x0000002dff2d723e */ /* 0x000fe400000000ff */
[----:B------:R-:W-:Y:S01]  /*4490*/  F2FP.F16.F32.PACK_AB R46, RZ, R46 ;  /* 0x0000002eff2e723e */ /* 0x000fe200000000ff */
[----:B------:R-:W-:Y:S01]  /*44a0*/  @P5 STG.E.U16 desc[UR36][R4.64+0x50], R44 ;  /* 0x0000502c04005986 */ /* 0x000fe2000c101524 */
[----:B------:R-:W-:Y:S02]  /*44b0*/  ISETP.GT.AND P5, PT, R0, 0x8, P0 ;  /* 0x000000080000780c */ /* 0x000fe400007a4270 */
[----:B------:R-:W-:-:S02]  /*44c0*/  F2FP.F16.F32.PACK_AB R47, RZ, R47 ;  /* 0x0000002fff2f723e */ /* 0x000fc400000000ff */
[C---:B------:R-:W-:Y:S01]  /*44d0*/  ISETP.GT.AND P2, PT, R22.reuse, 0x31, PT ;  /* 0x000000311600780c */ /* 0x040fe20003f44270 */
[----:B------:R-:W-:Y:S01]  /*44e0*/  @P3 STG.E.U16 desc[UR36][R4.64+0x52], R45 ;  /* 0x0000522d04003986 */ /* 0x000fe2000c101524 */
[----:B------:R-:W-:Y:S02]  /*44f0*/  ISETP.GT.AND P3, PT, R22, 0x30, PT ;  /* 0x000000301600780c */ /* 0x000fe40003f64270 */
[----:B------:R-:W-:Y:S01]  /*4500*/  F2FP.F16.F32.PACK_AB R48, RZ, R48 ;  /* 0x00000030ff30723e */ /* 0x000fe200000000ff */
[----:B------:R-:W-:Y:S01]  /*4510*/  @P4 STG.E.U16 desc[UR36][R6.64+0x50], R46 ;  /* 0x0000502e06004986 */ /* 0x000fe2000c101524 */
[C---:B------:R-:W-:Y:S02]  /*4520*/  ISETP.GT.AND P4, PT, R0.reuse, RZ, P2 ;  /* 0x000000ff0000720c */ /* 0x040fe40001784270 */
[----:B------:R-:W-:Y:S01]  /*4530*/  F2FP.F16.F32.PACK_AB R49, RZ, R49 ;  /* 0x00000031ff31723e */ /* 0x000fe200000000ff */
[----:B------:R-:W-:Y:S01]  /*4540*/  @P5 STG.E.U16 desc[UR36][R6.64+0x52], R47 ;  /* 0x0000522f06005986 */ /* 0x000fe2000c101524 */
[----:B------:R-:W-:-:S02]  /*4550*/  ISETP.GT.AND P5, PT, R0, RZ, P3 ;  /* 0x000000ff0000720c */ /* 0x000fc40001fa4270 */
[C---:B------:R-:W-:Y:S02]  /*4560*/  ISETP.GT.AND P1, PT, R22.reuse, 0x38, PT ;  /* 0x000000381600780c */ /* 0x040fe40003f24270 */
[----:B------:R-:W-:Y:S02]  /*4570*/  ISETP.GT.AND P0, PT, R22, 0x39, PT ;  /* 0x000000391600780c */ /* 0x000fe40003f04270 */
[C---:B------:R-:W-:Y:S02]  /*4580*/  ISETP.GT.AND P3, PT, R0.reuse, 0x8, P3 ;  /* 0x000000080000780c */ /* 0x040fe40001f64270 */
[C---:B------:R-:W-:Y:S02]  /*4590*/  ISETP.GT.AND P2, PT, R0.reuse, 0x8, P2 ;  /* 0x000000080000780c */ /* 0x040fe40001744270 */
[----:B------:R-:W-:Y:S02]  /*45a0*/  F2FP.F16.F32.PACK_AB R50, RZ, R50 ;  /* 0x00000032ff32723e */ /* 0x000fe400000000ff */
[----:B------:R-:W-:Y:S01]  /*45b0*/  F2FP.F16.F32.PACK_AB R51, RZ, R51 ;  /* 0x00000033ff33723e */ /* 0x000fe200000000ff */
[----:B------:R-:W-:Y:S01]  /*45c0*/  @P5 STG.E.U16 desc[UR36][R4.64+0x60], R48 ;  /* 0x0000603004005986 */ /* 0x000fe2000c101524 */
[----:B------:R-:W-:-:S02]  /*45d0*/  ISETP.GT.AND P5, PT, R0, RZ, P0 ;  /* 0x000000ff0000720c */ /* 0x000fc400007a4270 */
[C---:B------:R-:W-:Y:S01]  /*45e0*/  ISETP.GT.AND P0, PT, R0.reuse, 0x8, P0 ;  /* 0x000000080000780c */ /* 0x040fe20000704270 */
[----:B------:R-:W-:Y:S01]  /*45f0*/  @P4 STG.E.U16 desc[UR36][R4.64+0x62], R49 ;  /* 0x0000623104004986 */ /* 0x000fe2000c101524 */
[C---:B------:R-:W-:Y:S02]  /*4600*/  ISETP.GT.AND P4, PT, R0.reuse, RZ, P1 ;  /* 0x000000ff0000720c */ /* 0x040fe40000f84270 */
[----:B------:R-:W-:Y:S01]  /*4610*/  ISETP.GT.AND P1, PT, R0, 0x8, P1 ;  /* 0x000000080000780c */ /* 0x000fe20000f24270 */
[----:B------:R-:W-:Y:S01]  /*4620*/  @P3 STG.E.U16 desc[UR36][R6.64+0x60], R50 ;  /* 0x0000603206003986 */ /* 0x000fe2000c101524 */
[----:B------:R-:W-:Y:S02]  /*4630*/  F2FP.F16.F32.PACK_AB R52, RZ, R52 ;  /* 0x00000034ff34723e */ /* 0x000fe400000000ff */
[----:B------:R-:W-:Y:S01]  /*4640*/  F2FP.F16.F32.PACK_AB R53, RZ, R53 ;  /* 0x00000035ff35723e */ /* 0x000fe200000000ff */
[----:B------:R-:W-:Y:S01]  /*4650*/  @P2 STG.E.U16 desc[UR36][R6.64+0x62], R51 ;  /* 0x0000623306002986 */ /* 0x000fe2000c101524 */
[----:B------:R-:W-:-:S02]  /*4660*/  F2FP.F16.F32.PACK_AB R54, RZ, R54 ;  /* 0x00000036ff36723e */ /* 0x000fc400000000ff */
[----:B------:R-:W-:-:S03]  /*4670*/  F2FP.F16.F32.PACK_AB R55, RZ, R55 ;  /* 0x00000037ff37723e */ /* 0x000fc600000000ff */
[----:B------:R-:W-:Y:S04]  /*4680*/  @P4 STG.E.U16 desc[UR36][R4.64+0x70], R52 ;  /* 0x0000703404004986 */ /* 0x000fe8000c101524 */
[----:B------:R0:W-:Y:S02]  /*4690*/  @P5 STG.E.U16 desc[UR36][R4.64+0x72], R53 ;  /* 0x0000723504005986 */ /* 0x0001e4000c101524 */
[----:B0-----:R-:W-:Y:S02]  /*46a0*/  @P1 IMAD.MOV.U32 R4, RZ, RZ, R6 ;  /* 0x000000ffff041224 */ /* 0x001fe400078e0006 */
[----:B------:R-:W-:-:S05]  /*46b0*/  @P1 IMAD.MOV.U32 R5, RZ, RZ, R7 ;  /* 0x000000ffff051224 */ /* 0x000fca00078e0007 */
[----:B------:R0:W-:Y:S04]  /*46c0*/  @P1 STG.E.U16 desc[UR36][R4.64+0x70], R54 ;  /* 0x0000703604001986 */ /* 0x0001e8000c101524 */
[----:B------:R0:W-:Y:S02]  /*46d0*/  @P0 STG.E.U16 desc[UR36][R6.64+0x72], R55 ;  /* 0x0000723706000986 */ /* 0x0001e4000c101524 */
.L_x_94:
[----:B------:R-:W-:Y:S05]  /*46e0*/  BSYNC B0 ;  /* 0x0000000000007941 */ /* 0x000fea0003800000 */
.L_x_32:
[----:B0-----:R-:W2:Y:S01]  /*46f0*/  LDL.64 R4, [R1] ;  /* 0x0000000001047983 */ /* 0x001ea20000100a00 */
[----:B------:R-:W-:Y:S01]  /*4700*/  ULDC.64 UR4, c[0x0][0x650] ;  /* 0x0001940000047ab9 */ /* 0x000fe20000000a00 */
[----:B------:R-:W-:Y:S02]  /*4710*/  IMAD.U32 R0, RZ, RZ, UR44 ;  /* 0x0000002cff007e24 */ /* 0x000fe4000f8e00ff */
[----:B------:R-:W-:Y:S02]  /*4720*/  IMAD.MOV.U32 R22, RZ, RZ, -0x1 ;  /* 0xffffffffff167424 */ /* 0x000fe400078e00ff */
[----:B------:R0:W-:Y:S01]  /*4730*/  SYNCS.ARRIVE.TRANS64.A1T0 RZ, [R0+UR48], RZ ;  /* 0x000000ff00ff79a7 */ /* 0x0001e20008100030 */
[----:B-----5:R-:W-:Y:S02]  /*4740*/  IMAD.MOV.U32 R18, RZ, RZ, -0x1 ;  /* 0xffffffffff127424 */ /* 0x020fe400078e00ff */
[----:B------:R-:W-:Y:S01]  /*4750*/  IMAD.MOV.U32 R19, RZ, RZ, -0x1 ;  /* 0xffffffffff137424 */ /* 0x000fe200078e00ff */
[----:B0-----:R-:W-:-:S02]  /*4760*/  PRMT R0, RZ, 0x7610, R0 ;  /* 0x00007610ff007816 */ /* 0x001fc40000000000 */
[----:B--2---:R-:W-:-:S05]  /*4770*/  LEA R16, P0, R4, R16, 0x1 ;  /* 0x0000001004107211 */ /* 0x004fca00078008ff */
[----:B------:R-:W-:Y:S01]  /*4780*/  IMAD.X R17, R66, 0x1, R17, P0 ;  /* 0x0000000142117824 */ /* 0x000fe200000e0611 */
[----:B------:R-:W-:-:S04]  /*4790*/  ISETP.GE.U32.AND P0, PT, R16, UR4, PT ;  /* 0x0000000410007c0c */ /* 0x000fc8000bf06070 */
[----:B------:R-:W-:-:S13]  /*47a0*/  ISETP.GE.U32.AND.EX P0, PT, R17, UR5, PT, P0 ;  /* 0x0000000511007c0c */ /* 0x000fda000bf06100 */
[----:B------:R-:W-:Y:S05]  /*47b0*/  @P0 BRA `(.L_x_95) ;  /* 0x00000004004c0947 */ /* 0x000fea0003800000 */
[----:B------:R-:W0:Y:S01]  /*47c0*/  LDC.64 R10, c[0x0][0x628] ;  /* 0x00018a00ff0a7b82 */ /* 0x000e220000000a00 */
[----:B------:R-:W2:Y:S01]  /*47d0*/  S2R R12, SR_CTAID.X ;  /* 0x00000000000c7919 */ /* 0x000ea20000002500 */
[----:B-1-34-:R-:W-:Y:S02]  /*47e0*/  IMAD.MOV.U32 R8, RZ, RZ, R16 ;  /* 0x000000ffff087224 */ /* 0x01afe400078e0010 */
[----:B------:R-:W-:Y:S01]  /*47f0*/  IMAD.MOV.U32 R9, RZ, RZ, R17 ;  /* 0x000000ffff097224 */ /* 0x000fe200078e0011 */
[----:B------:R-:W1:Y:S03]  /*4800*/  S2R R18, SR_CTAID.Y ;  /* 0x0000000000127919 */ /* 0x000e660000002600 */
[----:B------:R-:W3:Y:S08]  /*4810*/  LDC R0, c[0x0][0x630] ;  /* 0x00018c00ff007b82 */ /* 0x000ef00000000800 */
[----:B------:R-:W4:Y:S01]  /*4820*/  LDC.64 R14, c[0x0][0x620] ;  /* 0x00018800ff0e7b82 */ /* 0x000f220000000a00 */
[----:B0-----:R-:W-:-:S04]  /*4830*/  ISETP.NE.U32.AND P0, PT, R10, RZ, PT ;  /* 0x000000ff0a00720c */ /* 0x001fc80003f05070 */
[----:B------:R-:W-:-:S13]  /*4840*/  ISETP.NE.AND.EX P0, PT, R11, RZ, PT, P0 ;  /* 0x000000ff0b00720c */ /* 0x000fda0003f05300 */
[----:B-1234-:R-:W-:Y:S05]  /*4850*/  @!P0 BRA `(.L_x_96) ;  /* 0x0000000000288947 */ /* 0x01efea0003800000 */
[----:B------:R-:W0:Y:S02]  /*4860*/  LDC R3, c[0x0][0x634] ;  /* 0x00018d00ff037b82 */ /* 0x000e240000000800 */
[----:B0-----:R-:W-:-:S05]  /*4870*/  IADD3 R3, P0, R16, R3, RZ ;  /* 0x0000000310037210 */ /* 0x001fca0007f1e0ff */
        /* <DEDUP_REMOVED lines=8> */
.L_x_96:
[-CC-:B------:R-:W-:Y:S01]  /*4900*/  SHF.R.U64 R19, R8, R0.reuse, R9.reuse ;  /* 0x0000000008137219 */ /* 0x180fe20000001209 */
[----:B------:R-:W0:Y:S01]  /*4910*/  LDC.64 R24, c[0x0][0x640] ;  /* 0x00019000ff187b82 */ /* 0x000e220000000a00 */
[----:B------:R-:W-:Y:S01]  /*4920*/  SHF.R.U32.HI R0, RZ, R0, R9 ;  /* 0x00000000ff007219 */ /* 0x000fe20000011609 */
[----:B------:R-:W-:Y:S01]  /*4930*/  ULDC UR4, c[0x0][0x150] ;  /* 0x0000540000047ab9 */ /* 0x000fe20000000800 */
[----:B------:R-:W-:Y:S02]  /*4940*/  IADD3 R3, P0, RZ, -R19, RZ ;  /* 0x80000013ff037210 */ /* 0x000fe40007f1e0ff */
[----:B------:R-:W-:-:S03]  /*4950*/  I2FP.F32.U32 R7, R12 ;  /* 0x0000000c00077245 */ /* 0x000fc60000201000 */
[----:B------:R-:W1:Y:S01]  /*4960*/  LDC R6, c[0x0][0x618] ;  /* 0x00018600ff067b82 */ /* 0x000e620000000800 */
[----:B------:R-:W-:Y:S02]  /*4970*/  IMAD.X R5, RZ, RZ, ~R0, P0 ;  /* 0x000000ffff057224 */ /* 0x000fe400000e0e00 */
[----:B------:R-:W-:Y:S01]  /*4980*/  FMUL R7, R7, UR4 ;  /* 0x0000000407077c20 */ /* 0x000fe20008400000 */
[----:B------:R-:W-:Y:S01]  /*4990*/  ULDC UR4, c[0x0][0x154] ;  /* 0x0000550000047ab9 */ /* 0x000fe20000000800 */
[-C--:B------:R-:W-:Y:S02]  /*49a0*/  IMAD R0, R5, R14.reuse, RZ ;  /* 0x0000000e05007224 */ /* 0x080fe400078e02ff */
[C---:B------:R-:W-:Y:S01]  /*49b0*/  IMAD.WIDE.U32 R4, R3.reuse, R14, R16 ;  /* 0x0000000e03047225 */ /* 0x040fe200078e0010 */
[----:B------:R-:W2:Y:S01]  /*49c0*/  LDC R8, c[0x0][0x608] ;  /* 0x00018200ff087b82 */ /* 0x000ea20000000800 */
[----:B------:R-:W3:Y:S02]  /*49d0*/  F2I.U32.TRUNC.NTZ R7, R7 ;  /* 0x0000000700077305 */ /* 0x000ee4000020f000 */
[----:B------:R-:W-:Y:S01]  /*49e0*/  IMAD R3, R3, R15, R0 ;  /* 0x0000000f03037224 */ /* 0x000fe200078e0200 */
[----:B------:R-:W-:-:S03]  /*49f0*/  I2FP.F32.U32 R0, R18 ;  /* 0x0000001200007245 */ /* 0x000fc60000201000 */
[----:B------:R-:W-:Y:S01]  /*4a00*/  IMAD.IADD R3, R5, 0x1, R3 ;  /* 0x0000000105037824 */ /* 0x000fe200078e0203 */
[----:B------:R-:W4:Y:S01]  /*4a10*/  LDC R11, c[0x0][0x658] ;  /* 0x00019600ff0b7b82 */ /* 0x000f220000000800 */
[----:B0-----:R-:W-:-:S04]  /*4a20*/  ISETP.NE.U32.AND P0, PT, R24, RZ, PT ;  /* 0x000000ff1800720c */ /* 0x001fc80003f05070 */
[----:B------:R-:W-:-:S03]  /*4a30*/  ISETP.NE.AND.EX P0, PT, R25, RZ, PT, P0 ;  /* 0x000000ff1900720c */ /* 0x000fc60003f05300 */
[----:B------:R-:W0:Y:S01]  /*4a40*/  LDC R9, c[0x0][0x144] ;  /* 0x00005100ff097b82 */ /* 0x000e220000000800 */
[-C--:B-1----:R-:W-:Y:S01]  /*4a50*/  SHF.R.U64 R10, R4, R6.reuse, R3 ;  /* 0x00000006040a7219 */ /* 0x082fe20000001203 */
[----:B---3--:R-:W-:Y:S01]  /*4a60*/  IMAD.MOV R7, RZ, RZ, -R7 ;  /* 0x000000ffff077224 */ /* 0x008fe200078e0a07 */
[----:B------:R-:W-:Y:S01]  /*4a70*/  SHF.R.U32.HI R3, RZ, R6, R3 ;  /* 0x00000006ff037219 */ /* 0x000fe20000011603 */
[----:B------:R-:W-:-:S04]  /*4a80*/  FMUL R6, R0, UR4 ;  /* 0x0000000400067c20 */ /* 0x000fc80008400000 */
[----:B------:R-:W1:Y:S01]  /*4a90*/  LDC R21, c[0x0][0x148] ;  /* 0x00005200ff157b82 */ /* 0x000e620000000800 */
[----:B------:R3:W0:Y:S01]  /*4aa0*/  F2I.U32.TRUNC.NTZ R14, R6 ;  /* 0x00000006000e7305 */ /* 0x000622000020f000 */
[-CC-:B--2---:R-:W-:Y:S02]  /*4ab0*/  SHF.R.U64 R13, R10, R8.reuse, R3.reuse ;  /* 0x000000080a0d7219 */ /* 0x184fe40000001203 */
[----:B------:R-:W-:-:S04]  /*4ac0*/  SHF.R.U32.HI R0, RZ, R8, R3 ;  /* 0x00000008ff007219 */ /* 0x000fc80000011603 */
[----:B------:R-:W2:Y:S01]  /*4ad0*/  LDC R20, c[0x0][0x648] ;  /* 0x00019200ff147b82 */ /* 0x000ea20000000800 */
[-CC-:B----4-:R-:W-:Y:S02]  /*4ae0*/  SHF.R.U64 R15, R13, R11.reuse, R0.reuse ;  /* 0x0000000b0d0f7219 */ /* 0x190fe40000001200 */
[----:B------:R-:W-:-:S03]  /*4af0*/  SHF.R.U32.HI R5, RZ, R11, R0 ;  /* 0x0000000bff057219 */ /* 0x000fc60000011600 */
[----:B------:R-:W-:Y:S02]  /*4b00*/  IMAD.MOV.U32 R4, RZ, RZ, R15 ;  /* 0x000000ffff047224 */ /* 0x000fe400078e000f */
[----:B------:R-:W4:Y:S01]  /*4b10*/  LDC R26, c[0x0][0x638] ;  /* 0x00018e00ff1a7b82 */ /* 0x000f220000000800 */
[----:B0-----:R-:W-:-:S07]  /*4b20*/  IMAD R22, R9, R7, R12 ;  /* 0x0000000709167224 */ /* 0x001fce00078e020c */
[----:B------:R-:W0:Y:S08]  /*4b30*/  LDC R27, c[0x0][0x610] ;  /* 0x00018400ff1b7b82 */ /* 0x000e300000000800 */
[----:B------:R-:W0:Y:S01]  /*4b40*/  LDC R28, c[0x0][0x600] ;  /* 0x00018000ff1c7b82 */ /* 0x000e220000000800 */
[----:B-123--:R-:W-:Y:S05]  /*4b50*/  @!P0 BRA `(.L_x_97) ;  /* 0x0000000000288947 */ /* 0x00efea0003800000 */
[----:B------:R-:W1:Y:S02]  /*4b60*/  LDC R0, c[0x0][0x64c] ;  /* 0x00019300ff007b82 */ /* 0x000e640000000800 */
[----:B-1----:R-:W-:-:S05]  /*4b70*/  IADD3 R3, P0, R15, R0, RZ ;  /* 0x000000000f037210 */ /* 0x002fca0007f1e0ff */
        /* <DEDUP_REMOVED lines=8> */
.L_x_97:
[----:B------:R-:W-:Y:S01]  /*4c00*/  ISETP.NE.AND P0, PT, R2, 0x1, PT ;  /* 0x000000010200780c */ /* 0x000fe20003f05270 */
[----:B------:R-:W-:Y:S01]  /*4c10*/  IMAD.MOV R14, RZ, RZ, -R14 ;  /* 0x000000ffff0e7224 */ /* 0x000fe200078e0a0e */
[----:B------:R-:W-:Y:S02]  /*4c20*/  SHF.R.U64 R0, R4, R20, R5 ;  /* 0x0000001404007219 */ /* 0x000fe40000001205 */
[----:B------:R-:W-:Y:S02]  /*4c30*/  LOP3.LUT R3, R13, R68, RZ, 0xc0, !PT ;  /* 0x000000440d037212 */ /* 0x000fe400078ec0ff */
[----:B------:R-:W-:Y:S01]  /*4c40*/  LOP3.LUT R5, R10, R67, RZ, 0xc0, !PT ;  /* 0x000000430a057212 */ /* 0x000fe200078ec0ff */
[----:B------:R-:W-:Y:S02]  /*4c50*/  IMAD.MOV R4, RZ, RZ, -R0 ;  /* 0x000000ffff047224 */ /* 0x000fe400078e0a00 */
[----:B------:R-:W-:Y:S02]  /*4c60*/  IMAD R3, R64, R0, R3 ;  /* 0x0000000040037224 */ /* 0x000fe400078e0203 */
[----:B----4-:R-:W-:-:S02]  /*4c70*/  IMAD R0, R4, R26, R15 ;  /* 0x0000001a04007224 */ /* 0x010fc400078e020f */
[----:B------:R-:W-:Y:S02]  /*4c80*/  @P0 IMAD R22, R21, R14, R18 ;  /* 0x0000000e15160224 */ /* 0x000fe400078e0212 */
[----:B------:R-:W-:Y:S02]  /*4c90*/  IMAD.MOV.U32 R4, RZ, RZ, 0x1 ;  /* 0x00000001ff047424 */ /* 0x000fe400078e00ff */
[----:B0-----:R-:W-:Y:S02]  /*4ca0*/  IMAD R22, R3, R27, R22 ;  /* 0x0000001b03167224 */ /* 0x001fe400078e0216 */
[----:B------:R-:W-:Y:S01]  /*4cb0*/  IMAD R3, R0, R28, R5 ;  /* 0x0000001c00037224 */ /* 0x000fe200078e0205 */
[----:B------:R-:W-:-:S04]  /*4cc0*/  PRMT R0, R4, 0x7610, R0 ;  /* 0x0000761004007816 */ /* 0x000fc80000000000 */
[----:B------:R-:W-:Y:S02]  /*4cd0*/  SEL R18, R3, R22, !P0 ;  /* 0x0000001603127207 */ /* 0x000fe40004000000 */
[----:B------:R-:W-:-:S07]  /*4ce0*/  SEL R22, R22, R3, !P0 ;  /* 0x0000000316167207 */ /* 0x000fce0004000000 */
.L_x_95:
[----:B------:R-:W-:Y:S01]  /*4cf0*/  UIMAD.WIDE.U32 UR4, UR38, 0x24924925, URZ ;  /* 0x24924925260478a5 */ /* 0x000fe2000f8e003f */
[----:B------:R-:W-:Y:S02]  /*4d00*/  LOP3.LUT P0, RZ, R0, 0xff, RZ, 0xc0, !PT ;  /* 0x000000ff00ff7812 */ /* 0x000fe4000780c0ff */
[----:B------:R-:W-:Y:S01]  /*4d10*/  LOP3.LUT R73, R73, 0x1, RZ, 0x3c, !PT ;  /* 0x0000000149497812 */ /* 0x000fe200078e3cff */
[----:B------:R-:W-:-:S04]  /*4d20*/  UIADD3 UR4, UR38, -UR5, URZ ;  /* 0x8000000526047290 */ /* 0x000fc8000fffe03f */
[----:B------:R-:W-:-:S04]  /*4d30*/  ULEA.HI UR4, UR4, UR5, URZ, 0x1f ;  /* 0x0000000504047291 */ /* 0x000fc8000f8ff83f */
[----:B------:R-:W-:-:S04]  /*4d40*/  USHF.R.U32.HI UR4, URZ, 0x2, UR4 ;  /* 0x000000023f047899 */ /* 0x000fc80008011604 */
[----:B------:R-:W-:Y:S01]  /*4d50*/  UIMAD UR38, UR4, -0x7, UR38 ;  /* 0xfffffff9042678a4 */ /* 0x000fe2000f8e0226 */
[----:B------:R-:W-:Y:S11]  /*4d60*/  @P0 BRA `(.L_x_98) ;  /* 0xffffffc8002c0947 */ /* 0x000ff6000383ffff */
[----:B------:R-:W-:Y:S05]  /*4d70*/  EXIT ;  /* 0x000000000000794d */ /* 0x000fea0003800000 */
.L_x_13:
[----:B------:R-:W-:-:S08]  /*4d80*/  ISETP.NE.AND P0, PT, R14, RZ, PT ;  /* 0x000000ff0e00720c */ /* 0x000fd00003f05270 */
[----:B0-----:R-:W0:-:S00]  /*4d90*/  USETMAXREG.DEALLOC.CTAPOOL 0x28 ;  /* 0x00000028000079c8 */ /* 0x001e0000080e0500 */
[----:B------:R-:W-:Y:S05]  /*4da0*/  @P0 EXIT ;  /* 0x000000000000094d */ /* 0x000fea0003800000 */
[----:B0-----:R-:W-:Y:S01]  /*4db0*/  LOP3.LUT P0, RZ, R3, 0xff, RZ, 0xc0, !PT ;  /* 0x000000ff03ff7812 */ /* 0x001fe2000780c0ff */
[----:B------:R-:W-:Y:S02]  /*4dc0*/  IMAD.MOV.U32 R3, RZ, RZ, 0x1 ;  /* 0x00000001ff037424 */ /* 0x000fe400078e00ff */
[----:B------:R-:W-:-:S10]  /*4dd0*/  IMAD.MOV.U32 R8, RZ, RZ, RZ ;  /* 0x000000ffff087224 */ /* 0x000fd400078e00ff */
[----:B------:R-:W-:Y:S05]  /*4de0*/  @!P0 BRA `(.L_x_99) ;  /* 0x0000000c003c8947 */ /* 0x000fea0003800000 */
[----:B------:R-:W-:Y:S01]  /*4df0*/  LOP3.LUT P0, RZ, R4, 0x1f, RZ, 0xc0, !PT ;  /* 0x0000001f04ff7812 */ /* 0x000fe2000780c0ff */
[----:B------:R-:W-:Y:S01]  /*4e00*/  ULDC UR5, c[0x0][0x658] ;  /* 0x0001960000057ab9 */ /* 0x000fe20000000800 */
[----:B------:R-:W-:Y:S01]  /*4e10*/  UMOV UR6, 0xffffffff ;  /* 0xffffffff00067882 */ /* 0x000fe20000000000 */
[----:B------:R-:W-:Y:S01]  /*4e20*/  BSSY B0, `(.L_x_99) ;  /* 0x00000cb000007945 */ /* 0x000fe20003800000 */
[----:B------:R-:W-:Y:S01]  /*4e30*/  USHF.L.U32 UR6, UR6, UR5, URZ ;  /* 0x0000000506067299 */ /* 0x000fe2000800063f */
[C---:B------:R-:W-:Y:S01]  /*4e40*/  ISETP.NE.AND P2, PT, R5.reuse, RZ, PT ;  /* 0x000000ff0500720c */ /* 0x040fe20003f45270 */
[----:B------:R-:W-:Y:S01]  /*4e50*/  UMOV UR7, 0x1 ;  /* 0x0000000100077882 */ /* 0x000fe20000000000 */
[----:B------:R-:W-:Y:S01]  /*4e60*/  ISETP.NE.OR P0, PT, R5, RZ, !P0 ;  /* 0x000000ff0500720c */ /* 0x000fe20004705670 */
[----:B------:R-:W-:Y:S01]  /*4e70*/  IMAD.MOV.U32 R10, RZ, RZ, 0x1 ;  /* 0x00000001ff0a7424 */ /* 0x000fe200078e00ff */
[----:B------:R-:W-:Y:S01]  /*4e80*/  LOP3.LUT R9, R23, 0x2, RZ, 0xfc, !PT ;  /* 0x0000000217097812 */ /* 0x000fe200078efcff */
[----:B------:R-:W-:Y:S01]  /*4e90*/  IMAD.MOV.U32 R3, RZ, RZ, 0x1 ;  /* 0x00000001ff037424 */ /* 0x000fe200078e00ff */
[----:B------:R-:W-:Y:S01]  /*4ea0*/  ULDC UR4, c[0x0][0x600] ;  /* 0x0001800000047ab9 */ /* 0x000fe20000000800 */
[----:B------:R-:W-:Y:S01]  /*4eb0*/  IMAD.MOV.U32 R8, RZ, RZ, RZ ;  /* 0x000000ffff087224 */ /* 0x000fe200078e00ff */
[----:B------:R-:W-:-:S02]  /*4ec0*/  USHF.L.U32 UR13, UR7, UR5, URZ ;  /* 0x00000005070d7299 */ /* 0x000fc4000800063f */
[----:B------:R-:W-:Y:S02]  /*4ed0*/  UIADD3 UR21, UR40, 0x1, URZ ;  /* 0x0000000128157890 */ /* 0x000fe4000fffe03f */
[----:B------:R-:W-:Y:S02]  /*4ee0*/  UIADD3 UR4, UR4, -0x1, URZ ;  /* 0xffffffff04047890 */ /* 0x000fe4000fffe03f */
[----:B------:R-:W-:Y:S01]  /*4ef0*/  ULOP3.LUT UR5, URZ, UR6, URZ, 0x33, !UPT ;  /* 0x000000063f057292 */ /* 0x000fe2000f8e333f */
[----:B------:R-:W-:-:S11]  /*4f00*/  ULDC.64 UR22, c[0x0][0x198] ;  /* 0x0000660000167ab9 */ /* 0x000fd60000000a00 */
.L_x_111:
[----:B------:R-:W-:-:S03]  /*4f10*/  UMOV UR6, 0xffffffff ;  /* 0xffffffff00067882 */ /* 0x000fc60000000000 */
[----:B------:R-:W-:Y:S05]  /*4f20*/  BRA.DIV UR6, `(.L_x_100) ;  /* 0x0000001206747947 */ /* 0x000fea000b800000 */
[----:B------:R-:W-:-:S13]  /*4f30*/  ELECT P6, URZ, PT ;  /* 0x00000000003f782f */ /* 0x000fda00038c0000 */
.L_x_127:
[----:B------:R-:W0:Y:S01]  /*4f40*/  LDC R4, c[0x0][0x28c] ;  /* 0x0000a300ff047b82 */ /* 0x000e220000000800 */
[----:B------:R-:W-:Y:S01]  /*4f50*/  BSSY B1, `(.L_x_101) ;  /* 0x0000041000017945 */ /* 0x000fe20003800000 */
[----:B0-----:R-:W-:-:S13]  /*4f60*/  ISETP.LT.OR P6, PT, R4, 0x1, !P6 ;  /* 0x000000010400780c */ /* 0x001fda00077c1670 */
[----:B------:R-:W-:Y:S05]  /*4f70*/  @P6 BRA `(.L_x_102) ;  /* 0x0000000000f86947 */ /* 0x000fea0003800000 */
[----:B------:R-:W-:Y:S02]  /*4f80*/  IMAD.SHL.U32 R22, R22, 0x40, RZ ;  /* 0x0000004016167824 */ /* 0x000fe400078e00ff */
[----:B------:R-:W-:Y:S02]  /*4f90*/  IMAD.SHL.U32 R18, R18, 0x40, RZ ;  /* 0x0000004012127824 */ /* 0x000fe400078e00ff */
[----:B------:R-:W-:Y:S02]  /*4fa0*/  IMAD.MOV.U32 R13, RZ, RZ, RZ ;  /* 0x000000ffff0d7224 */ /* 0x000fe400078e00ff */
[----:B------:R-:W-:Y:S02]  /*4fb0*/  IMAD.U32 R14, RZ, RZ, UR21 ;  /* 0x00000015ff0e7e24 */ /* 0x000fe4000f8e00ff */
[----:B------:R-:W-:Y:S02]  /*4fc0*/  IMAD.MOV.U32 R4, RZ, RZ, R3 ;  /* 0x000000ffff047224 */ /* 0x000fe400078e0003 */
[----:B------:R-:W-:-:S07]  /*4fd0*/  IMAD.MOV.U32 R5, RZ, RZ, R8 ;  /* 0x000000ffff057224 */ /* 0x000fce00078e0008 */
.L_x_106:
[----:B------:R-:W0:Y:S01]  /*4fe0*/  S2R R7, SR_CgaCtaId ;  /* 0x0000000000077919 */ /* 0x000e220000008800 */
[----:B------:R-:W-:-:S04]  /*4ff0*/  MOV R6, 0x400 ;  /* 0x0000040000067802 */ /* 0x000fc80000000f00 */
[----:B0-----:R-:W-:Y:S02]  /*5000*/  LEA R12, R7, R6, 0x18 ;  /* 0x00000006070c7211 */ /* 0x001fe400078ec0ff */
[----:B------:R-:W-:Y:S01]  /*5010*/  SHF.L.U32 R6, R4, 0x1f, RZ ;  /* 0x0000001f04067819 */ /* 0x000fe200000006ff */
[----:B------:R-:W0:Y:S02]  /*5020*/  @!P2 LDC R7, c[0x0][0x500] ;  /* 0x00014000ff07ab82 */ /* 0x000e240000000800 */
[----:B------:R-:W-:-:S04]  /*5030*/  IMAD R11, R5, 0x8, R12 ;  /* 0x00000008050b7824 */ /* 0x000fc800078e020c */
[----:B------:R-:W1:Y:S02]  /*5040*/  SYNCS.PHASECHK.TRANS64.TRYWAIT P1, [R11+URZ+0x38], R6 ;  /* 0x000038060b0075a7 */ /* 0x000e64000802017f */
[----:B-1----:R-:W-:Y:S05]  /*5050*/  @!P1 BRA `(.L_x_103) ;  /* 0x0000001000489947 */ /* 0x002fea0003800000 */
.L_x_128:
[----:B-1----:R-:W-:Y:S01]  /*5060*/  PRMT R6, R9, 0x9910, RZ ;  /* 0x0000991009067816 */ /* 0x002fe200000000ff */
[----:B0-----:R0:W-:Y:S03]  /*5070*/  @!P2 SYNCS.ARRIVE.TRANS64 RZ, [R11+URZ], R7 ;  /* 0x000000070bffa9a7 */ /* 0x0011e6000800003f */
[----:B------:R-:W-:-:S13]  /*5080*/  ISETP.NE.AND P1, PT, R6, 0x2, PT ;  /* 0x000000020600780c */ /* 0x000fda0003f25270 */
[----:B0-----:R-:W-:Y:S05]  /*5090*/  @P1 BRA `(.L_x_104) ;  /* 0x0000000000041947 */ /* 0x001fea0003800000 */
[----:B------:R-:W-:Y:S01]  /*50a0*/  BPT.TRAP 0x1 ;  /* 0x000000040000795c */ /* 0x000fe20000300000 */
.L_x_104:
[----:B------:R-:W-:Y:S05]  /*50b0*/  @P0 BRA `(.L_x_105) ;  /* 0x0000000000040947 */ /* 0x000fea0003800000 */
[----:B------:R-:W-:Y:S01]  /*50c0*/  BPT.TRAP 0x1 ;  /* 0x000000040000795c */ /* 0x000fe20000300000 */
.L_x_105:
[----:B------:R-:W-:Y:S01]  /*50d0*/  IMAD R12, R5, 0x4000, R12 ;  /* 0x00004000050c7824 */ /* 0x000fe200078e020c */
[----:B------:R-:W-:Y:S01]  /*50e0*/  R2UR UR34, R13 ;  /* 0x000000000d2272ca */ /* 0x000fe200000e0000 */
[----:B------:R-:W-:Y:S01]  /*50f0*/  VIADD R14, R14, 0xffffffff ;  /* 0xffffffff0e0e7836 */ /* 0x000fe20000000000 */
[----:B------:R-:W-:Y:S01]  /*5100*/  R2UR UR33, R11 ;  /* 0x000000000b2172ca */ /* 0x000fe200000e0000 */
[----:B------:R-:W-:Y:S01]  /*5110*/  UIADD3 UR6, UP0, UR22, 0xf0, URZ ;  /* 0x000000f016067890 */ /* 0x000fe2000ff1e03f */
[----:B------:R-:W-:Y:S01]  /*5120*/  R2UR UR8, R12 ;  /* 0x000000000c0872ca */ /* 0x000fe200000e0000 */
[----:B------:R-:W-:Y:S01]  /*5130*/  UIADD3 UR30, UP1, UR22, 0x1f0, URZ ;  /* 0x000001f0161e7890 */ /* 0x000fe2000ff3e03f */
[----:B------:R-:W-:Y:S01]  /*5140*/  R2UR UR35, R22 ;  /* 0x00000000162372ca */ /* 0x000fe200000e0000 */
[----:B------:R-:W-:Y:S01]  /*5150*/  UIADD3.X UR7, URZ, UR23, URZ, UP0, !UPT ;  /* 0x000000173f077290 */ /* 0x000fe200087fe43f */
[----:B------:R-:W-:Y:S01]  /*5160*/  R2UR UR36, R19 ;  /* 0x00000000132472ca */ /* 0x000fe200000e0000 */
[----:B------:R-:W-:Y:S01]  /*5170*/  UIADD3.X UR31, URZ, UR23, URZ, UP1, !UPT ;  /* 0x000000173f1f7290 */ /* 0x000fe20008ffe43f */
[----:B------:R-:W-:Y:S01]  /*5180*/  R2UR UR19, R18 ;  /* 0x00000000121372ca */ /* 0x000fe200000e0000 */
[----:B------:R-:W-:Y:S01]  /*5190*/  VIADD R5, R5, 0x1 ;  /* 0x0000000105057836 */ /* 0x000fe20000000000 */
[----:B------:R-:W-:Y:S01]  /*51a0*/  ISETP.GT.AND P3, PT, R14, 0x1, PT ;  /* 0x000000010e00780c */ /* 0x000fe20003f64270 */
[----:B------:R-:W-:Y:S01]  /*51b0*/  UIADD3 UR26, UR34, 0x40, URZ ;  /* 0x00000040221a7890 */ /* 0x000fe2000fffe03f */
[----:B------:R-:W-:Y:S01]  /*51c0*/  VIADD R13, R13, 0x80 ;  /* 0x000000800d0d7836 */ /* 0x000fe20000000000 */
[----:B------:R-:W-:Y:S01]  /*51d0*/  UMOV UR14, 0x0 ;  /* 0x00000000000e7882 */ /* 0x000fe20000000000 */
[----:B------:R-:W-:Y:S01]  /*51e0*/  UMOV UR15, 0x10000000 ;  /* 0x10000000000f7882 */ /* 0x000fe20000000000 */
[----:B------:R-:W-:Y:S01]  /*51f0*/  UIADD3 UR32, UR8, 0x180, URZ ;  /* 0x0000018008207890 */ /* 0x000fe2000fffe03f */
[----:B------:R-:W-:Y:S01]  /*5200*/  ISETP.NE.AND P1, PT, R5, 0x7, PT ;  /* 0x000000070500780c */ /* 0x000fe20003f25270 */
[----:B------:R-:W-:-:S02]  /*5210*/  UIADD3 UR24, UR8, 0x2180, URZ ;  /* 0x0000218008187890 */ /* 0x000fc4000fffe03f */
[----:B------:R-:W-:Y:S01]  /*5220*/  UIADD3 UR16, UR8, 0x1c180, URZ ;  /* 0x0001c18008107890 */ /* 0x000fe2000fffe03f */
[----:B------:R-:W-:Y:S01]  /*5230*/  SEL R7, RZ, 0x1, P1 ;  /* 0x00000001ff077807 */ /* 0x000fe20000800000 */
[----:B------:R-:W-:Y:S01]  /*5240*/  UIADD3 UR8, UR8, 0x1e180, URZ ;  /* 0x0001e18008087890 */ /* 0x000fe2000fffe03f */
[----:B------:R-:W-:Y:S01]  /*5250*/  SEL R5, R5, RZ, P1 ;  /* 0x000000ff05057207 */ /* 0x000fe20000800000 */
[----:B------:R-:W-:Y:S01]  /*5260*/  UMOV UR25, UR33 ;  /* 0x0000002100197c82 */ /* 0x000fe20008000000 */
[----:B------:R-:W-:Y:S01]  /*5270*/  UMOV UR27, UR35 ;  /* 0x00000023001b7c82 */ /* 0x000fe20008000000 */
[----:B------:R-:W-:Y:S01]  /*5280*/  UMOV UR28, UR36 ;  /* 0x00000024001c7c82 */ /* 0x000fe20008000000 */
[----:B------:R-:W-:Y:S01]  /*5290*/  UMOV UR17, UR33 ;  /* 0x0000002100117c82 */ /* 0x000fe20008000000 */
[----:B------:R-:W-:Y:S01]  /*52a0*/  UMOV UR18, UR34 ;  /* 0x0000002200127c82 */ /* 0x000fe20008000000 */
[----:B------:R-:W-:Y:S01]  /*52b0*/  UMOV UR20, UR36 ;  /* 0x0000002400147c82 */ /* 0x000fe20008000000 */
[----:B------:R0:W-:Y:S01]  /*52c0*/  UTMALDG.3D [UR32], [UR6], desc[UR14] ;  /* 0x00000e20060075b4 */ /* 0x0001e20008011000 */
[----:B------:R-:W-:Y:S01]  /*52d0*/  UMOV UR9, UR33 ;  /* 0x0000002100097c82 */ /* 0x000fe20008000000 */
[----:B------:R-:W-:Y:S01]  /*52e0*/  UMOV UR11, UR19 ;  /* 0x00000013000b7c82 */ /* 0x000fe20008000000 */
[----:B------:R-:W-:Y:S01]  /*52f0*/  UMOV UR12, UR36 ;  /* 0x00000024000c7c82 */ /* 0x000fe20008000000 */
[----:B------:R-:W-:Y:S01]  /*5300*/  UMOV UR10, UR26 ;  /* 0x0000001a000a7c82 */ /* 0x000fe20008000000 */
[----:B------:R-:W-:Y:S01]  /*5310*/  LOP3.LUT R4, R4, R7, RZ, 0x3c, !PT ;  /* 0x0000000704047212 */ /* 0x000fe200078e3cff */
[----:B------:R0:W-:Y:S01]  /*5320*/  UTMALDG.3D [UR24], [UR6], desc[UR14] ;  /* 0x00000e18060075b4 */ /* 0x0001e20008011000 */
[----:B------:R0:W-:Y:S01]  /*5330*/  UTMALDG.3D [UR16], [UR30], desc[UR14] ;  /* 0x00000e101e0075b4 */ /* 0x0001e20008011000 */
[----:B------:R0:W-:Y:S02]  /*5340*/  UTMALDG.3D [UR8], [UR30], desc[UR14] ;  /* 0x00000e081e0075b4 */ /* 0x0001e40008011000 */
[----:B0-----:R-:W-:Y:S05]  /*5350*/  @P3 BRA `(.L_x_106) ;  /* 0xfffffffc00203947 */ /* 0x001fea000383ffff */
.L_x_102:
[----:B------:R-:W-:Y:S05]  /*5360*/  BSYNC B1 ;  /* 0x0000000000017941 */ /* 0x000fea0003800000 */
.L_x_101:
[----:B------:R-:W2:Y:S01]  /*5370*/  LDL.64 R20, [R1] ;  /* 0x0000000001147983 */ /* 0x000ea20000100a00 */
[----:B------:R-:W-:Y:S01]  /*5380*/  LOP3.LUT P4, RZ, R10, 0xff, RZ, 0xc0, !PT ;  /* 0x000000ff0aff7812 */ /* 0x000fe2000788c0ff */
[----:B------:R-:W-:Y:S01]  /*5390*/  VIADD R11, R8, UR40 ;  /* 0x00000028080b7c36 */ /* 0x000fe20008000000 */
[----:B------:R-:W-:Y:S01]  /*53a0*/  ULDC.64 UR6, c[0x0][0x650] ;  /* 0x0001940000067ab9 */ /* 0x000fe20000000a00 */
[----:B------:R-:W-:Y:S01]  /*53b0*/  IMAD.U32 R8, RZ, RZ, UR40 ;  /* 0x00000028ff087e24 */ /* 0x000fe2000f8e00ff */
[----:B------:R-:W-:Y:S01]  /*53c0*/  UISETP.GE.U32.AND UP0, UPT, UR40, 0x7, UPT ;  /* 0x000000072800788c */ /* 0x000fe2000bf06070 */
[C---:B------:R-:W-:Y:S01]  /*53d0*/  IMAD.WIDE.U32 R4, R11.reuse, 0x24924925, RZ ;  /* 0x249249250b047825 */ /* 0x040fe200078e00ff */
[----:B------:R-:W-:Y:S01]  /*53e0*/  ISETP.GT.U32.AND P1, PT, R11, 0x6, PT ;  /* 0x000000060b00780c */ /* 0x000fe20003f24070 */
[----:B------:R-:W-:Y:S01]  /*53f0*/  BSSY B1, `(.L_x_107) ;  /* 0x000006b000017945 */ /* 0x000fe20003800000 */
[----:B------:R-:W-:Y:S01]  /*5400*/  PRMT R10, RZ, 0x7610, R10 ;  /* 0x00007610ff0a7816 */ /* 0x000fe2000000000a */
[----:B------:R-:W-:Y:S01]  /*5410*/  IMAD.MOV.U32 R22, RZ, RZ, -0x1 ;  /* 0xffffffffff167424 */ /* 0x000fe200078e00ff */
[----:B------:R-:W-:Y:S01]  /*5420*/  ISETP.LT.U32.AND P1, PT, R8, 0x7, P1 ;  /* 0x000000070800780c */ /* 0x000fe20000f21070 */
[----:B------:R-:W-:Y:S01]  /*5430*/  IMAD.MOV.U32 R18, RZ, RZ, -0x1 ;  /* 0xffffffffff127424 */ /* 0x000fe200078e00ff */
[----:B------:R-:W-:Y:S01]  /*5440*/  PLOP3.LUT P3, PT, PT, PT, UP0, 0x80, 0x0 ;  /* 0x000000000000781c */ /* 0x000fe20003f6f008 */
[----:B------:R-:W0:Y:S01]  /*5450*/  @P4 S2R R7, SR_CgaCtaId ;  /* 0x0000000000074919 */ /* 0x000e220000008800 */
[----:B------:R-:W-:Y:S01]  /*5460*/  SEL R4, RZ, 0x1, !P1 ;  /* 0x00000001ff047807 */ /* 0x000fe20004800000 */
[----:B------:R-:W-:Y:S01]  /*5470*/  IMAD.MOV.U32 R19, RZ, RZ, -0x1 ;  /* 0xffffffffff137424 */ /* 0x000fe200078e00ff */
[----:B------:R-:W-:-:S02]  /*5480*/  @P4 MOV R6, 0x400 ;  /* 0x0000040000064802 */ /* 0x000fc40000000f00 */
[----:B------:R-:W-:Y:S02]  /*5490*/  LOP3.LUT R3, R3, R4, RZ, 0x3c, !PT ;  /* 0x0000000403037212 */ /* 0x000fe400078e3cff */
[----:B------:R-:W-:Y:S02]  /*54a0*/  PRMT R4, RZ, 0x7610, R4 ;  /* 0x00007610ff047816 */ /* 0x000fe40000000004 */
[----:B0-----:R-:W-:Y:S01]  /*54b0*/  @P4 LEA R6, R7, R6, 0x18 ;  /* 0x0000000607064211 */ /* 0x001fe200078ec0ff */
[----:B------:R-:W-:-:S03]  /*54c0*/  IMAD.IADD R7, R11, 0x1, -R5 ;  /* 0x000000010b077824 */ /* 0x000fc600078e0a05 */
[----:B------:R0:W-:Y:S02]  /*54d0*/  @P4 SYNCS.ARRIVE.TRANS64.A1T0 RZ, [R6+URZ+0xa8], RZ ;  /* 0x0000a8ff06ff49a7 */ /* 0x0001e4000810003f */
[----:B------:R-:W-:-:S04]  /*54e0*/  LEA.HI R7, R7, R5, RZ, 0x1f ;  /* 0x0000000507077211 */ /* 0x000fc800078ff8ff */
[----:B------:R-:W-:-:S04]  /*54f0*/  SHF.R.U32.HI R8, RZ, 0x2, R7 ;  /* 0x00000002ff087819 */ /* 0x000fc80000011607 */
[----:B------:R-:W-:Y:S01]  /*5500*/  @P3 LOP3.LUT R3, R3, 0x1, R8, 0x78, !PT ;  /* 0x0000000103033812 */ /* 0x000fe200078e7808 */
[----:B------:R-:W-:Y:S01]  /*5510*/  IMAD R8, R8, -0x7, R11 ;  /* 0xfffffff908087824 */ /* 0x000fe200078e020b */
[----:B--2---:R-:W-:-:S05]  /*5520*/  IADD3 R16, P1, R16, R20, RZ ;  /* 0x0000001410107210 */ /* 0x004fca0007f3e0ff */
[----:B------:R-:W-:Y:S01]  /*5530*/  IMAD.X R17, R17, 0x1, R0, P1 ;  /* 0x0000000111117824 */ /* 0x000fe200008e0600 */
[----:B------:R-:W-:-:S04]  /*5540*/  ISETP.GE.U32.AND P1, PT, R16, UR6, PT ;  /* 0x0000000610007c0c */ /* 0x000fc8000bf26070 */
[----:B------:R-:W-:-:S13]  /*5550*/  ISETP.GE.U32.AND.EX P1, PT, R17, UR7, PT, P1 ;  /* 0x0000000711007c0c */ /* 0x000fda000bf26110 */
[----:B0-----:R-:W-:Y:S05]  /*5560*/  @P1 BRA `(.L_x_108) ;  /* 0x00000004004c1947 */ /* 0x001fea0003800000 */
[----:B------:R-:W0:Y:S01]  /*5570*/  S2R R12, SR_CTAID.X ;  /* 0x00000000000c7919 */ /* 0x000e220000002500 */
[----:B------:R-:W-:Y:S01]  /*5580*/  ULDC.64 UR6, c[0x0][0x628] ;  /* 0x00018a0000067ab9 */ /* 0x000fe20000000a00 */
[----:B------:R-:W1:Y:S01]  /*5590*/  LDC R13, c[0x0][0x144] ;  /* 0x00005100ff0d7b82 */ /* 0x000e620000000800 */
[----:B------:R-:W-:Y:S01]  /*55a0*/  ISETP.NE.U32.AND P1, PT, RZ, UR6, PT ;  /* 0x00000006ff007c0c */ /* 0x000fe2000bf25070 */
[----:B------:R-:W2:Y:S01]  /*55b0*/  S2R R11, SR_CTAID.Y ;  /* 0x00000000000b7919 */ /* 0x000ea20000002600 */
[----:B------:R-:W-:Y:S01]  /*55c0*/  ULDC UR8, c[0x0][0x150] ;  /* 0x0000540000087ab9 */ /* 0x000fe20000000800 */
[----:B------:R-:W-:Y:S01]  /*55d0*/  ULDC UR9, c[0x0][0x630] ;  /* 0x00018c0000097ab9 */ /* 0x000fe20000000800 */
[----:B------:R-:W-:Y:S01]  /*55e0*/  ISETP.NE.AND.EX P1, PT, RZ, UR7, PT, P1 ;  /* 0x00000007ff007c0c */ /* 0x000fe2000bf25310 */
[----:B------:R-:W-:Y:S01]  /*55f0*/  IMAD.MOV.U32 R4, RZ, RZ, R16 ;  /* 0x000000ffff047224 */ /* 0x000fe200078e0010 */
[----:B0-----:R-:W-:-:S05]  /*5600*/  I2FP.F32.U32 R5, R12 ;  /* 0x0000000c00057245 */ /* 0x001fca0000201000 */
[----:B------:R-:W-:Y:S01]  /*5610*/  FMUL R14, R5, UR8 ;  /* 0x00000008050e7c20 */ /* 0x000fe20008400000 */
[----:B------:R-:W-:-:S05]  /*5620*/  IMAD.MOV.U32 R5, RZ, RZ, R17 ;  /* 0x000000ffff057224 */ /* 0x000fca00078e0011 */
[----:B--2---:R-:W-:Y:S05]  /*5630*/  @!P1 BRA `(.L_x_109) ;  /* 0x0000000000289947 */ /* 0x004fea0003800000 */
[----:B------:R-:W-:Y:S02]  /*5640*/  ULDC UR8, c[0x0][0x634] ;  /* 0x00018d0000087ab9 */ /* 0x000fe40000000800 */
[----:B------:R-:W-:-:S05]  /*5650*/  IADD3 R5, P1, R16, UR8, RZ ;  /* 0x0000000810057c10 */ /* 0x000fca000ff3e0ff */
[----:B------:R-:W-:-:S04]  /*5660*/  IMAD.X R15, RZ, RZ, R17, P1 ;  /* 0x000000ffff0f7224 */ /* 0x000fc800008e0611 */
[----:B------:R-:W-:-:S04]  /*5670*/  IMAD.WIDE.U32 R6, R15, UR6, RZ ;  /* 0x000000060f067c25 */ /* 0x000fc8000f8e00ff */
[----:B------:R-:W-:-:S04]  /*5680*/  IMAD.WIDE.U32 R6, P1, R5, UR7, R6 ;  /* 0x0000000705067c25 */ /* 0x000fc8000f820006 */
[----:B------:R-:W-:-:S04]  /*5690*/  IMAD.WIDE.U32 R4, R5, UR6, RZ ;  /* 0x0000000605047c25 */ /* 0x000fc8000f8e00ff */
[----:B------:R-:W-:Y:S01]  /*56a0*/  IMAD.MOV.U32 R4, RZ, RZ, R7 ;  /* 0x000000ffff047224 */ /* 0x000fe200078e0007 */
[----:B------:R-:W-:Y:S01]  /*56b0*/  IADD3 RZ, P3, R5, R6, RZ ;  /* 0x0000000605ff7210 */ /* 0x000fe20007f7e0ff */
[----:B------:R-:W-:-:S04]  /*56c0*/  IMAD.X R5, RZ, RZ, RZ, P1 ;  /* 0x000000ffff057224 */ /* 0x000fc800008e06ff */
[----:B------:R-:W-:-:S08]  /*56d0*/  IMAD.WIDE.U32.X R4, R15, UR7, R4, P3 ;  /* 0x000000070f047c25 */ /* 0x000fd000098e0404 */
.L_x_109:
[--C-:B------:R-:W-:Y:S01]  /*56e0*/  SHF.R.U64 R19, R4, UR9, R5.reuse ;  /* 0x0000000904137c19 */ /* 0x100fe20008001205 */
[----:B------:R-:W0:Y:S01]  /*56f0*/  F2I.U32.TRUNC.NTZ R14, R14 ;  /* 0x0000000e000e7305 */ /* 0x000e22000020f000 */
[----:B------:R-:W-:Y:S01]  /*5700*/  SHF.R.U32.HI R4, RZ, UR9, R5 ;  /* 0x00000009ff047c19 */ /* 0x000fe20008011605 */
[----:B------:R-:W-:Y:S01]  /*5710*/  ULDC.64 UR6, c[0x0][0x620] ;  /* 0x0001880000067ab9 */ /* 0x000fe20000000a00 */
[----:B------:R-:W-:Y:S01]  /*5720*/  IADD3 R7, P1, RZ, -R19, RZ ;  /* 0x80000013ff077210 */ /* 0x000fe20007f3e0ff */
[----:B------:R-:W-:Y:S01]  /*5730*/  ULDC.64 UR8, c[0x0][0x640] ;  /* 0x0001900000087ab9 */ /* 0x000fe20000000a00 */
[----:B------:R-:W2:Y:S03]  /*5740*/  LDC R18, c[0x0][0x148] ;  /* 0x00005200ff127b82 */ /* 0x000ea60000000800 */
[----:B------:R-:W-:Y:S01]  /*5750*/  IMAD.X R4, RZ, RZ, ~R4, P1 ;  /* 0x000000ffff047224 */ /* 0x000fe200008e0e04 */
[----:B------:R-:W-:-:S03]  /*5760*/  ISETP.NE.U32.AND P1, PT, RZ, UR8, PT ;  /* 0x00000008ff007c0c */ /* 0x000fc6000bf25070 */
[----:B------:R-:W-:Y:S01]  /*5770*/  IMAD R6, R4, UR6, RZ ;  /* 0x0000000604067c24 */ /* 0x000fe2000f8e02ff */
[----:B------:R-:W-:Y:S01]  /*5780*/  ISETP.NE.AND.EX P1, PT, RZ, UR9, PT, P1 ;  /* 0x00000009ff007c0c */ /* 0x000fe2000bf25310 */
[----:B------:R-:W-:Y:S01]  /*5790*/  IMAD.WIDE.U32 R4, R7, UR6, R16 ;  /* 0x0000000607047c25 */ /* 0x000fe2000f8e0010 */
[----:B------:R-:W-:-:S03]  /*57a0*/  ULDC UR6, c[0x0][0x618] ;  /* 0x0001860000067ab9 */ /* 0x000fc60000000800 */
[----:B------:R-:W-:Y:S01]  /*57b0*/  IMAD R7, R7, UR7, R6 ;  /* 0x0000000707077c24 */ /* 0x000fe2000f8e0206 */
[----:B------:R-:W-:Y:S01]  /*57c0*/  ULDC UR7, c[0x0][0x154] ;  /* 0x0000550000077ab9 */ /* 0x000fe20000000800 */
[----:B0-----:R-:W-:Y:S02]  /*57d0*/  IMAD.MOV R6, RZ, RZ, -R14 ;  /* 0x000000ffff067224 */ /* 0x001fe400078e0a0e */
[----:B------:R-:W-:Y:S02]  /*57e0*/  IMAD.IADD R5, R5, 0x1, R7 ;  /* 0x0000000105057824 */ /* 0x000fe400078e0207 */
[----:B-1----:R-:W-:Y:S01]  /*57f0*/  IMAD R12, R13, R6, R12 ;  /* 0x000000060d0c7224 */ /* 0x002fe200078e020c */
[----:B------:R-:W-:Y:S02]  /*5800*/  I2FP.F32.U32 R6, R11 ;  /* 0x0000000b00067245 */ /* 0x000fe40000201000 */
[--C-:B------:R-:W-:Y:S02]  /*5810*/  SHF.R.U64 R13, R4, UR6, R5.reuse ;  /* 0x00000006040d7c19 */ /* 0x100fe40008001205 */
[----:B------:R-:W-:Y:S01]  /*5820*/  SHF.R.U32.HI R4, RZ, UR6, R5 ;  /* 0x00000006ff047c19 */ /* 0x000fe20008011605 */
[----:B------:R-:W-:Y:S01]  /*5830*/  FMUL R6, R6, UR7 ;  /* 0x0000000706067c20 */ /* 0x000fe20008400000 */
[----:B------:R-:W-:-:S02]  /*5840*/  ULDC UR6, c[0x0][0x608] ;  /* 0x0001820000067ab9 */ /* 0x000fc40000000800 */
[--C-:B------:R-:W-:Y:S01]  /*5850*/  SHF.R.U64 R15, R13, UR6, R4.reuse ;  /* 0x000000060d0f7c19 */ /* 0x100fe20008001204 */
[----:B------:R0:W1:Y:S01]  /*5860*/  F2I.U32.TRUNC.NTZ R20, R6 ;  /* 0x0000000600147305 */ /* 0x000062000020f000 */
[----:B------:R-:W-:Y:S01]  /*5870*/  SHF.R.U32.HI R4, RZ, UR6, R4 ;  /* 0x00000006ff047c19 */ /* 0x000fe20008011604 */
[----:B------:R-:W-:-:S03]  /*5880*/  ULDC UR6, c[0x0][0x658] ;  /* 0x0001960000067ab9 */ /* 0x000fc60000000800 */
[--C-:B------:R-:W-:Y:S02]  /*5890*/  SHF.R.U64 R14, R15, UR6, R4.reuse ;  /* 0x000000060f0e7c19 */ /* 0x100fe40008001204 */
[----:B------:R-:W-:-:S03]  /*58a0*/  SHF.R.U32.HI R21, RZ, UR6, R4 ;  /* 0x00000006ff157c19 */ /* 0x000fc60008011604 */
[----:B------:R-:W-:Y:S02]  /*58b0*/  IMAD.MOV.U32 R4, RZ, RZ, R14 ;  /* 0x000000ffff047224 */ /* 0x000fe400078e000e */
[----:B------:R-:W-:Y:S01]  /*58c0*/  IMAD.MOV.U32 R5, RZ, RZ, R21 ;  /* 0x000000ffff057224 */ /* 0x000fe200078e0015 */
[----:B0-----:R-:W-:Y:S06]  /*58d0*/  @!P1 BRA `(.L_x_110) ;  /* 0x0000000000289947 */ /* 0x001fec0003800000 */
        /* <DEDUP_REMOVED lines=10> */
.L_x_110:
[----:B------:R-:W-:Y:S01]  /*5980*/  ISETP.NE.AND P1, PT, R2, 0x1, PT ;  /* 0x000000010200780c */ /* 0x000fe20003f25270 */
[----:B------:R-:W-:Y:S01]  /*5990*/  ULDC UR6, c[0x0][0x648] ;  /* 0x0001920000067ab9 */ /* 0x000fe20000000800 */
[----:B------:R-:W-:Y:S01]  /*59a0*/  LOP3.LUT R15, R15, UR5, RZ, 0xc0, !PT ;  /* 0x000000050f0f7c12 */ /* 0x000fe2000f8ec0ff */
[----:B-1----:R-:W-:Y:S01]  /*59b0*/  IMAD.MOV R20, RZ, RZ, -R20 ;  /* 0x000000ffff147224 */ /* 0x002fe200078e0a14 */
[----:B------:R-:W-:Y:S01]  /*59c0*/  SHF.R.U64 R4, R4, UR6, R5 ;  /* 0x0000000604047c19 */ /* 0x000fe20008001205 */
[----:B------:R-:W-:Y:S01]  /*59d0*/  ULDC UR6, c[0x0][0x638] ;  /* 0x00018e0000067ab9 */ /* 0x000fe20000000800 */
[----:B------:R-:W-:Y:S01]  /*59e0*/  LOP3.LUT R13, R13, UR4, RZ, 0xc0, !PT ;  /* 0x000000040d0d7c12 */ /* 0x000fe2000f8ec0ff */
[----:B------:R-:W-:Y:S02]  /*59f0*/  ULDC UR7, c[0x0][0x610] ;  /* 0x0001840000077ab9 */ /* 0x000fe40000000800 */
[----:B------:R-:W-:Y:S02]  /*5a00*/  IMAD.MOV R5, RZ, RZ, -R4 ;  /* 0x000000ffff057224 */ /* 0x000fe400078e0a04 */
[----:B------:R-:W-:-:S02]  /*5a10*/  IMAD R15, R4, UR13, R15 ;  /* 0x0000000d040f7c24 */ /* 0x000fc4000f8e020f */
[----:B--2---:R-:W-:Y:S02]  /*5a20*/  @P1 IMAD R12, R18, R20, R11 ;  /* 0x00000014120c1224 */ /* 0x004fe400078e020b */
[----:B------:R-:W-:Y:S01]  /*5a30*/  IMAD R14, R5, UR6, R14 ;  /* 0x00000006050e7c24 */ /* 0x000fe2000f8e020e */
[----:B------:R-:W-:Y:S01]  /*5a40*/  ULDC UR6, c[0x0][0x600] ;  /* 0x0001800000067ab9 */ /* 0x000fe20000000800 */
[----:B------:R-:W-:Y:S02]  /*5a50*/  IMAD R12, R15, UR7, R12 ;  /* 0x000000070f0c7c24 */ /* 0x000fe4000f8e020c */
[----:B------:R-:W-:Y:S02]  /*5a60*/  IMAD R5, R14, UR6, R13 ;  /* 0x000000060e057c24 */ /* 0x000fe4000f8e020d */
[----:B------:R-:W-:-:S03]  /*5a70*/  IMAD.MOV.U32 R4, RZ, RZ, 0x1 ;  /* 0x00000001ff047424 */ /* 0x000fc600078e00ff */
[----:B------:R-:W-:Y:S02]  /*5a80*/  SEL R18, R5, R12, !P1 ;  /* 0x0000000c05127207 */ /* 0x000fe40004800000 */
[----:B------:R-:W-:-:S07]  /*5a90*/  SEL R22, R12, R5, !P1 ;  /* 0x000000050c167207 */ /* 0x000fce0004800000 */
.L_x_108:
[----:B------:R-:W-:Y:S05]  /*5aa0*/  BSYNC B1 ;  /* 0x0000000000017941 */ /* 0x000fea0003800000 */
.L_x_107:
[----:B------:R-:W-:-:S13]  /*5ab0*/  LOP3.LUT P1, RZ, R4, 0xff, RZ, 0xc0, !PT ;  /* 0x000000ff04ff7812 */ /* 0x000fda000782c0ff */
[----:B------:R-:W-:Y:S05]  /*5ac0*/  @P1 BRA `(.L_x_111) ;  /* 0xfffffff400101947 */ /* 0x000fea000383ffff */
[----:B------:R-:W-:Y:S05]  /*5ad0*/  BSYNC B0 ;  /* 0x0000000000007941 */ /* 0x000fea0003800000 */
.L_x_99:
[----:B------:R-:W-:-:S03]  /*5ae0*/  UMOV UR6, 0xffffffff ;  /* 0xffffffff00067882 */ /* 0x000fc60000000000 */
[----:B------:R-:W-:Y:S05]  /*5af0*/  BRA.DIV UR6, `(.L_x_112) ;  /* 0x0000000606b47947 */ /* 0x000fea000b800000 */
[----:B------:R-:W-:-:S13]  /*5b00*/  ELECT P6, URZ, PT ;  /* 0x00000000003f782f */ /* 0x000fda00038c0000 */
.L_x_131:
[----:B------:R-:W-:Y:S04]  /*5b10*/  BSSY B0, `(.L_x_113) ;  /* 0x0000046000007945 */ /* 0x000fe80003800000 */
[----:B------:R-:W-:Y:S05]  /*5b20*/  @!P6 BRA `(.L_x_114) ;  /* 0x000000040010e947 */ /* 0x000fea0003800000 */
[----:B------:R-:W-:-:S04]  /*5b30*/  LOP3.LUT R23, R23, 0x2, RZ, 0xfc, !PT ;  /* 0x0000000217177812 */ /* 0x000fc800078efcff */
[----:B------:R-:W-:-:S13]  /*5b40*/  ISETP.NE.AND P0, PT, R23, 0x3, PT ;  /* 0x000000031700780c */ /* 0x000fda0003f05270 */
[----:B------:R-:W-:Y:S05]  /*5b50*/  @!P0 BRA `(.L_x_115) ;  /* 0x0000000000048947 */ /* 0x000fea0003800000 */
[----:B------:R-:W-:Y:S01]  /*5b60*/  BPT.TRAP 0x1 ;  /* 0x000000040000795c */ /* 0x000fe20000300000 */
.L_x_115:
[----:B------:R-:W0:Y:S01]  /*5b70*/  S2R R5, SR_CgaCtaId ;  /* 0x0000000000057919 */ /* 0x000e220000008800 */
[----:B------:R-:W-:Y:S02]  /*5b80*/  MOV R0, 0x400 ;  /* 0x0000040000007802 */ /* 0x000fe40000000f00 */
[----:B------:R-:W-:Y:S02]  /*5b90*/  SHF.L.U32 R2, R3, 0x1f, RZ ;  /* 0x0000001f03027819 */ /* 0x000fe400000006ff */
[----:B0-----:R-:W-:-:S05]  /*5ba0*/  LEA R5, R5, R0, 0x18 ;  /* 0x0000000005057211 */ /* 0x001fca00078ec0ff */
[----:B------:R-:W-:-:S04]  /*5bb0*/  VIADD R5, R5, 0x38 ;  /* 0x0000003805057836 */ /* 0x000fc80000000000 */
[C---:B------:R-:W-:Y:S02]  /*5bc0*/  IMAD R7, R8.reuse, 0x8, R5 ;  /* 0x0000000808077824 */ /* 0x040fe400078e0205 */
[----:B------:R-:W-:Y:S02]  /*5bd0*/  VIADD R8, R8, 0x1 ;  /* 0x0000000108087836 */ /* 0x000fe40000000000 */
[----:B------:R-:W0:Y:S03]  /*5be0*/  SYNCS.PHASECHK.TRANS64.TRYWAIT P0, [R7+URZ], R2 ;  /* 0x00000002070075a7 */ /* 0x000e26000800017f */
[----:B------:R-:W-:-:S04]  /*5bf0*/  ISETP.NE.AND P1, PT, R8, 0x7, PT ;  /* 0x000000070800780c */ /* 0x000fc80003f25270 */
[----:B------:R-:W-:Y:S02]  /*5c00*/  SEL R0, RZ, 0x1, P1 ;  /* 0x00000001ff007807 */ /* 0x000fe40000800000 */
[----:B------:R-:W-:Y:S02]  /*5c10*/  SEL R8, R8, RZ, P1 ;  /* 0x000000ff08087207 */ /* 0x000fe40000800000 */
[----:B------:R-:W-:-:S03]  /*5c20*/  LOP3.LUT R9, R3, R0, RZ, 0x3c, !PT ;  /* 0x0000000003097212 */ /* 0x000fc600078e3cff */
[----:B------:R-:W-:Y:S01]  /*5c30*/  IMAD R6, R8, 0x8, R5 ;  /* 0x0000000808067824 */ /* 0x000fe200078e0205 */
[----:B------:R-:W-:Y:S01]  /*5c40*/  SHF.L.U32 R3, R9, 0x1f, RZ ;  /* 0x0000001f09037819 */ /* 0x000fe200000006ff */
[----:B0-----:R-:W-:Y:S06]  /*5c50*/  @!P0 BRA `(.L_x_116) ;  /* 0x00000004007c8947 */ /* 0x001fec0003800000 */
.L_x_132:
[----:B------:R-:W1:Y:S01]  /*5c60*/  SYNCS.PHASECHK.TRANS64.TRYWAIT P0, [R6+URZ], R3 ;  /* 0x00000003060075a7 */ /* 0x000e62000800017f */
[----:B------:R-:W-:-:S05]  /*5c70*/  VIADD R0, R8, 0x1 ;  /* 0x0000000108007836 */ /* 0x000fca0000000000 */
[----:B------:R-:W-:-:S04]  /*5c80*/  ISETP.NE.AND P1, PT, R0, 0x7, PT ;  /* 0x000000070000780c */ /* 0x000fc80003f25270 */
[----:B0-----:R-:W-:Y:S02]  /*5c90*/  SEL R2, RZ, 0x1, P1 ;  /* 0x00000001ff027807 */ /* 0x001fe40000800000 */
[----:B------:R-:W-:Y:S02]  /*5ca0*/  SEL R0, R0, RZ, P1 ;  /* 0x000000ff00007207 */ /* 0x000fe40000800000 */
[----:B------:R-:W-:-:S03]  /*5cb0*/  LOP3.LUT R9, R9, R2, RZ, 0x3c, !PT ;  /* 0x0000000209097212 */ /* 0x000fc600078e3cff */
[----:B------:R-:W-:Y:S01]  /*5cc0*/  IMAD R7, R0, 0x8, R5 ;  /* 0x0000000800077824 */ /* 0x000fe200078e0205 */
[----:B------:R-:W-:Y:S01]  /*5cd0*/  SHF.L.U32 R4, R9, 0x1f, RZ ;  /* 0x0000001f09047819 */ /* 0x000fe200000006ff */
[----:B-1----:R-:W-:Y:S06]  /*5ce0*/  @!P0 BRA `(.L_x_117) ;  /* 0x00000004006c8947 */ /* 0x002fec0003800000 */
.L_x_133:
[----:B------:R-:W1:Y:S01]  /*5cf0*/  SYNCS.PHASECHK.TRANS64.TRYWAIT P0, [R7+URZ], R4 ;  /* 0x00000004070075a7 */ /* 0x000e62000800017f */
[----:B------:R-:W-:-:S05]  /*5d00*/  VIADD R0, R0, 0x1 ;  /* 0x0000000100007836 */ /* 0x000fca0000000000 */
[----:B------:R-:W-:-:S04]  /*5d10*/  ISETP.NE.AND P1, PT, R0, 0x7, PT ;  /* 0x000000070000780c */ /* 0x000fc80003f25270 */
[----:B------:R-:W-:Y:S02]  /*5d20*/  SEL R2, RZ, 0x1, P1 ;  /* 0x00000001ff027807 */ /* 0x000fe40000800000 */
[----:B------:R-:W-:Y:S02]  /*5d30*/  SEL R0, R0, RZ, P1 ;  /* 0x000000ff00007207 */ /* 0x000fe40000800000 */
[----:B------:R-:W-:-:S03]  /*5d40*/  LOP3.LUT R9, R9, R2, RZ, 0x3c, !PT ;  /* 0x0000000209097212 */ /* 0x000fc600078e3cff */
[----:B0-----:R-:W-:Y:S01]  /*5d50*/  IMAD R6, R0, 0x8, R5 ;  /* 0x0000000800067824 */ /* 0x001fe200078e0205 */
[----:B------:R-:W-:Y:S01]  /*5d60*/  SHF.L.U32 R3, R9, 0x1f, RZ ;  /* 0x0000001f09037819 */ /* 0x000fe200000006ff */
[----:B-1----:R-:W-:Y:S06]  /*5d70*/  @!P0 BRA `(.L_x_118) ;  /* 0x00000004005c8947 */ /* 0x002fec0003800000 */
.L_x_134:
        /* <DEDUP_REMOVED lines=9> */
.L_x_135:
        /* <DEDUP_REMOVED lines=9> */
.L_x_136:
[----:B------:R-:W1:Y:S01]  /*5ea0*/  SYNCS.PHASECHK.TRANS64.TRYWAIT P0, [R6+URZ], R3 ;  /* 0x00000003060075a7 */ /* 0x000e62000800017f */
[----:B------:R-:W-:-:S05]  /*5eb0*/  VIADD R0, R0, 0x1 ;  /* 0x0000000100007836 */ /* 0x000fca0000000000 */
[----:B------:R-:W-:-:S04]  /*5ec0*/  ISETP.NE.AND P1, PT, R0, 0x7, PT ;  /* 0x000000070000780c */ /* 0x000fc80003f25270 */
[----:B------:R-:W-:Y:S02]  /*5ed0*/  SEL R2, RZ, 0x1, P1 ;  /* 0x00000001ff027807 */ /* 0x000fe40000800000 */
[----:B------:R-:W-:Y:S02]  /*5ee0*/  SEL R0, R0, RZ, P1 ;  /* 0x000000ff00007207 */ /* 0x000fe40000800000 */
[----:B------:R-:W-:Y:S01]  /*5ef0*/  LOP3.LUT R2, R9, R2, RZ, 0x3c, !PT ;  /* 0x0000000209027212 */ /* 0x000fe200078e3cff */
[----:B-1----:R-:W-:Y:S06]  /*5f00*/  @!P0 BRA `(.L_x_121) ;  /* 0x0000000400348947 */ /* 0x002fec0003800000 */
.L_x_137:
[----:B------:R-:W-:Y:S01]  /*5f10*/  IMAD R5, R0, 0x8, R5 ;  /* 0x0000000800057824 */ /* 0x000fe200078e0205 */
[----:B------:R-:W-:-:S07]  /*5f20*/  SHF.L.U32 R0, R2, 0x1f, RZ ;  /* 0x0000001f02007819 */ /* 0x000fce00000006ff */
.L_x_122:
[----:B--2---:R2:W3:Y:S02]  /*5f30*/  SYNCS.PHASECHK.TRANS64.TRYWAIT P0, [R5+URZ], R0 ;  /* 0x00000000050075a7 */ /* 0x0044e4000800017f */
[----:B---3--:R-:W-:Y:S05]  /*5f40*/  @!P0 NANOSLEEP.SYNCS 0x989680 ;  /* 0x009896800000895d */ /* 0x008fea0003900000 */
[----:B------:R-:W3:Y:S02]  /*5f50*/  @!P0 SYNCS.PHASECHK.TRANS64 P0, [R5+URZ], R0 ;  /* 0x00000000050085a7 */ /* 0x000ee4000800007f */
[----:B---3--:R-:W-:Y:S05]  /*5f60*/  @!P0 BRA `(.L_x_122) ;  /* 0xfffffffc00f08947 */ /* 0x008fea000383ffff */
.L_x_114:
[----:B------:R-:W-:Y:S05]  /*5f70*/  BSYNC B0 ;  /* 0x0000000000007941 */ /* 0x000fea0003800000 */
.L_x_113:
[----:B------:R-:W-:Y:S05]  /*5f80*/  EXIT ;  /* 0x000000000000794d */ /* 0x000fea0003800000 */
.L_x_15:
[----:B0-----:R-:W-:-:S04]  /*5f90*/  IMAD.U32 R3, RZ, RZ, UR43 ;  /* 0x0000002bff037e24 */ /* 0x001fc8000f8e00ff */
[----:B------:R0:W1:Y:S03]  /*5fa0*/  SYNCS.PHASECHK.TRANS64.TRYWAIT P0, [R3+URZ+-0x8], R0 ;  /* 0xfffff800030075a7 */ /* 0x000066000800017f */
[----:B-1----:R-:W-:Y:S05]  /*5fb0*/  @!P0 NANOSLEEP.SYNCS 0x989680 ;  /* 0x009896800000895d */ /* 0x002fea0003900000 */
[----:B------:R-:W1:Y:S02]  /*5fc0*/  @!P0 SYNCS.PHASECHK.TRANS64 P0, [R3+URZ+-0x8], R0 ;  /* 0xfffff800030085a7 */ /* 0x000e64000800007f */
[----:B-1----:R-:W-:Y:S05]  /*5fd0*/  @!P0 BRA `(.L_x_15) ;  /* 0xfffffffc00ec8947 */ /* 0x002fea000383ffff */
[----:B------:R-:W-:Y:S05]  /*5fe0*/  BRA `(.L_x_123) ;  /* 0xffffffb400987947 */ /* 0x000fea000383ffff */
.L_x_20:
[----:B-1----:R1:W2:Y:S02]  /*5ff0*/  SYNCS.PHASECHK.TRANS64.TRYWAIT P1, [R3+URZ], R0 ;  /* 0x00000000030075a7 */ /* 0x0022a4000802017f */
[----:B--2---:R-:W-:Y:S05]  /*6000*/  @!P1 NANOSLEEP.SYNCS 0x989680 ;  /* 0x009896800000995d */ /* 0x004fea0003900000 */
[----:B------:R-:W2:Y:S02]  /*6010*/  @!P1 SYNCS.PHASECHK.TRANS64 P1, [R3+URZ], R0 ;  /* 0x00000000030095a7 */ /* 0x000ea4000802007f */
[----:B--2---:R-:W-:Y:S05]  /*6020*/  @!P1 BRA `(.L_x_20) ;  /* 0xfffffffc00f09947 */ /* 0x004fea000383ffff */
[----:B------:R-:W-:Y:S05]  /*6030*/  BRA `(.L_x_19) ;  /* 0xffffffb800047947 */ /* 0x000fea000383ffff */
.L_x_25:
[----:B-1----:R-:W-:-:S04]  /*6040*/  IMAD.U32 R4, RZ, RZ, UR4 ;  /* 0x00000004ff047e24 */ /* 0x002fc8000f8e00ff */
[----:B------:R1:W2:Y:S03]  /*6050*/  SYNCS.PHASECHK.TRANS64.TRYWAIT P1, [R4+URZ], R3 ;  /* 0x00000003040075a7 */ /* 0x0002a6000802017f */
[----:B--2---:R-:W-:Y:S05]  /*6060*/  @!P1 NANOSLEEP.SYNCS 0x989680 ;  /* 0x009896800000995d */ /* 0x004fea0003900000 */
[----:B------:R-:W2:Y:S02]  /*6070*/  @!P1 SYNCS.PHASECHK.TRANS64 P1, [R4+URZ], R3 ;  /* 0x00000003040095a7 */ /* 0x000ea4000802007f */
[----:B--2---:R-:W-:Y:S05]  /*6080*/  @!P1 BRA `(.L_x_25) ;  /* 0xfffffffc00ec9947 */ /* 0x004fea000383ffff */
[----:B------:R-:W-:Y:S05]  /*6090*/  BRA `(.L_x_24) ;  /* 0xffffffbc002c7947 */ /* 0x000fea000383ffff */
.L_x_31:
[----:B0-----:R-:W-:-:S04]  /*60a0*/  IMAD.U32 R3, RZ, RZ, UR43 ;  /* 0x0000002bff037e24 */ /* 0x001fc8000f8e00ff */
[----:B------:R0:W1:Y:S03]  /*60b0*/  SYNCS.PHASECHK.TRANS64.TRYWAIT P0, [R3+URZ+0x8], R0 ;  /* 0x00000800030075a7 */ /* 0x000066000800017f */
[----:B-1----:R-:W-:Y:S05]  /*60c0*/  @!P0 NANOSLEEP.SYNCS 0x989680 ;  /* 0x009896800000895d */ /* 0x002fea0003900000 */
[----:B------:R-:W1:Y:S02]  /*60d0*/  @!P0 SYNCS.PHASECHK.TRANS64 P0, [R3+URZ+0x8], R0 ;  /* 0x00000800030085a7 */ /* 0x000e64000800007f */
[----:B-1----:R-:W-:Y:S05]  /*60e0*/  @!P0 BRA `(.L_x_31) ;  /* 0xfffffffc00ec8947 */ /* 0x002fea000383ffff */
[----:B------:R-:W-:Y:S05]  /*60f0*/  BRA `(.L_x_124) ;  /* 0xffffffc000d87947 */ /* 0x000fea000383ffff */
.L_x_100:
[----:B------:R-:W-:Y:S01]  /*6100*/  BSSY B1, `(.L_x_125) ;  /* 0x0000006000017945 */ /* 0x000fe20003800000 */
[----:B------:R-:W-:-:S07]  /*6110*/  IMAD.MOV.U32 R15, RZ, RZ, -0x1 ;  /* 0xffffffffff0f7424 */ /* 0x000fce00078e00ff */
[----:B-----5:R-:W-:Y:S05]  /*6120*/  WARPSYNC.COLLECTIVE R15, `(.L_x_126) ;  /* 0x000000000f0c7348 */ /* 0x020fea0003c00000 */
[----:B------:R-:W-:Y:S02]  /*6130*/  ELECT P6, UR62, PT ;  /* 0x00000000003e782f */ /* 0x000fe400038c0000 */
[----:B------:R-:W-:Y:S01]  /*6140*/  MOV R14, UR62 ;  /* 0x0000003e000e7c02 */ /* 0x000fe20008000f00 */
[----:B-----5:R-:W-:Y:S10]  /*6150*/  ENDCOLLECTIVE ;  /* 0x000000000000791b */ /* 0x020ff40003800000 */
.L_x_126:
[----:B------:R-:W-:Y:S05]  /*6160*/  BSYNC B1 ;  /* 0x0000000000017941 */ /* 0x000fea0003800000 */
.L_x_125:
[----:B------:R-:W-:Y:S05]  /*6170*/  BRA `(.L_x_127) ;  /* 0xffffffec00707947 */ /* 0x000fea000383ffff */
.L_x_103:
[----:B-1----:R1:W2:Y:S02]  /*6180*/  SYNCS.PHASECHK.TRANS64.TRYWAIT P1, [R11+URZ+0x38], R6 ;  /* 0x000038060b0075a7 */ /* 0x0022a4000802017f */
[----:B--2---:R-:W-:Y:S05]  /*6190*/  @!P1 NANOSLEEP.SYNCS 0x989680 ;  /* 0x009896800000995d */ /* 0x004fea0003900000 */
[----:B------:R-:W2:Y:S02]  /*61a0*/  @!P1 SYNCS.PHASECHK.TRANS64 P1, [R11+URZ+0x38], R6 ;  /* 0x000038060b0095a7 */ /* 0x000ea4000802007f */
[----:B--2---:R-:W-:Y:S05]  /*61b0*/  @!P1 BRA `(.L_x_103) ;  /* 0xfffffffc00f09947 */ /* 0x004fea000383ffff */
[----:B------:R-:W-:Y:S05]  /*61c0*/  BRA `(.L_x_128) ;  /* 0xffffffec00a47947 */ /* 0x000fea000383ffff */
.L_x_112:
[----:B------:R-:W-:Y:S01]  /*61d0*/  BSSY B0, `(.L_x_129) ;  /* 0x0000006000007945 */ /* 0x000fe20003800000 */
[----:B------:R-:W-:-:S07]  /*61e0*/  IMAD.MOV.U32 R15, RZ, RZ, -0x1 ;  /* 0xffffffffff0f7424 */ /* 0x000fce00078e00ff */
[----:B-----5:R-:W-:Y:S05]  /*61f0*/  WARPSYNC.COLLECTIVE R15, `(.L_x_130) ;  /* 0x000000000f0c7348 */ /* 0x020fea0003c00000 */
[----:B------:R-:W-:Y:S02]  /*6200*/  ELECT P6, UR62, PT ;  /* 0x00000000003e782f */ /* 0x000fe400038c0000 */
[----:B------:R-:W-:Y:S01]  /*6210*/  MOV R14, UR62 ;  /* 0x0000003e000e7c02 */ /* 0x000fe20008000f00 */
[----:B-----5:R-:W-:Y:S10]  /*6220*/  ENDCOLLECTIVE ;  /* 0x000000000000791b */ /* 0x020ff40003800000 */
.L_x_130:
[----:B------:R-:W-:Y:S05]  /*6230*/  BSYNC B0 ;  /* 0x0000000000007941 */ /* 0x000fea0003800000 */
.L_x_129:
[----:B------:R-:W-:Y:S05]  /*6240*/  BRA `(.L_x_131) ;  /* 0xfffffff800307947 */ /* 0x000fea000383ffff */
.L_x_116:
[----:B0-----:R0:W1:Y:S02]  /*6250*/  SYNCS.PHASECHK.TRANS64.TRYWAIT P0, [R7+URZ], R2 ;  /* 0x00000002070075a7 */ /* 0x001064000800017f */
[----:B-1----:R-:W-:Y:S05]  /*6260*/  @!P0 NANOSLEEP.SYNCS 0x989680 ;  /* 0x009896800000895d */ /* 0x002fea0003900000 */
[----:B------:R-:W1:Y:S02]  /*6270*/  @!P0 SYNCS.PHASECHK.TRANS64 P0, [R7+URZ], R2 ;  /* 0x00000002070085a7 */ /* 0x000e64000800007f */
[----:B-1----:R-:W-:Y:S05]  /*6280*/  @!P0 BRA `(.L_x_116) ;  /* 0xfffffffc00f08947 */ /* 0x002fea000383ffff */
[----:B------:R-:W-:Y:S05]  /*6290*/  BRA `(.L_x_132) ;  /* 0xfffffff800707947 */ /* 0x000fea000383ffff */
.L_x_117:
[----:B0-----:R0:W1:Y:S02]  /*62a0*/  SYNCS.PHASECHK.TRANS64.TRYWAIT P0, [R6+URZ], R3 ;  /* 0x00000003060075a7 */ /* 0x001064000800017f */
[----:B-1----:R-:W-:Y:S05]  /*62b0*/  @!P0 NANOSLEEP.SYNCS 0x989680 ;  /* 0x009896800000895d */ /* 0x002fea0003900000 */
[----:B------:R-:W1:Y:S02]  /*62c0*/  @!P0 SYNCS.PHASECHK.TRANS64 P0, [R6+URZ], R3 ;  /* 0x00000003060085a7 */ /* 0x000e64000800007f */
[----:B-1----:R-:W-:Y:S05]  /*62d0*/  @!P0 BRA `(.L_x_117) ;  /* 0xfffffffc00f08947 */ /* 0x002fea000383ffff */
[----:B------:R-:W-:Y:S05]  /*62e0*/  BRA `(.L_x_133) ;  /* 0xfffffff800807947 */ /* 0x000fea000383ffff */
.L_x_118:
[----:B0-----:R0:W1:Y:S02]  /*62f0*/  SYNCS.PHASECHK.TRANS64.TRYWAIT P0, [R7+URZ], R4 ;  /* 0x00000004070075a7 */ /* 0x001064000800017f */
[----:B-1----:R-:W-:Y:S05]  /*6300*/  @!P0 NANOSLEEP.SYNCS 0x989680 ;  /* 0x009896800000895d */ /* 0x002fea0003900000 */
[----:B------:R-:W1:Y:S02]  /*6310*/  @!P0 SYNCS.PHASECHK.TRANS64 P0, [R7+URZ], R4 ;  /* 0x00000004070085a7 */ /* 0x000e64000800007f */
[----:B-1----:R-:W-:Y:S05]  /*6320*/  @!P0 BRA `(.L_x_118) ;  /* 0xfffffffc00f08947 */ /* 0x002fea000383ffff */
[----:B------:R-:W-:Y:S05]  /*6330*/  BRA `(.L_x_134) ;  /* 0xfffffff800907947 */ /* 0x000fea000383ffff */
.L_x_119:
[----:B0-----:R0:W1:Y:S02]  /*6340*/  SYNCS.PHASECHK.TRANS64.TRYWAIT P0, [R6+URZ], R3 ;  /* 0x00000003060075a7 */ /* 0x001064000800017f */
[----:B-1----:R-:W-:Y:S05]  /*6350*/  @!P0 NANOSLEEP.SYNCS 0x989680 ;  /* 0x009896800000895d */ /* 0x002fea0003900000 */
[----:B------:R-:W1:Y:S02]  /*6360*/  @!P0 SYNCS.PHASECHK.TRANS64 P0, [R6+URZ], R3 ;  /* 0x00000003060085a7 */ /* 0x000e64000800007f */
[----:B-1----:R-:W-:Y:S05]  /*6370*/  @!P0 BRA `(.L_x_119) ;  /* 0xfffffffc00f08947 */ /* 0x002fea000383ffff */
[----:B------:R-:W-:Y:S05]  /*6380*/  BRA `(.L_x_135) ;  /* 0xfffffff800a07947 */ /* 0x000fea000383ffff */
.L_x_120:
[----:B0-----:R0:W1:Y:S02]  /*6390*/  SYNCS.PHASECHK.TRANS64.TRYWAIT P0, [R7+URZ], R4 ;  /* 0x00000004070075a7 */ /* 0x001064000800017f */
[----:B-1----:R-:W-:Y:S05]  /*63a0*/  @!P0 NANOSLEEP.SYNCS 0x989680 ;  /* 0x009896800000895d */ /* 0x002fea0003900000 */
[----:B------:R-:W1:Y:S02]  /*63b0*/  @!P0 SYNCS.PHASECHK.TRANS64 P0, [R7+URZ], R4 ;  /* 0x00000004070085a7 */ /* 0x000e64000800007f */
[----:B-1----:R-:W-:Y:S05]  /*63c0*/  @!P0 BRA `(.L_x_120) ;  /* 0xfffffffc00f08947 */ /* 0x002fea000383ffff */
[----:B------:R-:W-:Y:S05]  /*63d0*/  BRA `(.L_x_136) ;  /* 0xfffffff800b07947 */ /* 0x000fea000383ffff */
.L_x_121:
[----:B-1----:R1:W2:Y:S02]  /*63e0*/  SYNCS.PHASECHK.TRANS64.TRYWAIT P0, [R6+URZ], R3 ;  /* 0x00000003060075a7 */ /* 0x0022a4000800017f */
[----:B--2---:R-:W-:Y:S05]  /*63f0*/  @!P0 NANOSLEEP.SYNCS 0x989680 ;  /* 0x009896800000895d */ /* 0x004fea0003900000 */
[----:B------:R-:W2:Y:S02]  /*6400*/  @!P0 SYNCS.PHASECHK.TRANS64 P0, [R6+URZ], R3 ;  /* 0x00000003060085a7 */ /* 0x000ea4000800007f */
[----:B--2---:R-:W-:Y:S05]  /*6410*/  @!P0 BRA `(.L_x_121) ;  /* 0xfffffffc00f08947 */ /* 0x004fea000383ffff */
[----:B------:R-:W-:Y:S05]  /*6420*/  BRA `(.L_x_137) ;  /* 0xfffffff800b87947 */ /* 0x000fea000383ffff */
.L_x_138:
[----:B------:R-:W-:-:S00]  /*6430*/  BRA `(.L_x_138) ;  /* 0xfffffffc00fc7947 */ /* 0x000fc0000383ffff */
[----:B------:R-:W-:-:S00]  /*6440*/  NOP ;  /* 0x0000000000007918 */ /* 0x000fc00000000000 */
        /* <DEDUP_REMOVED lines=11> */
.L_x_139:


//--------------------- .nv.global.init           --------------------------
	.section	.nv.global.init,"aw",@progbits
.nv.global.init:
	.type		$str$22,@object
	.size		$str$22,($str$23 - $str$22)
$str$22:
        /*0000*/ 	.byte	0x6b, 0x5f, 0x74, 0x69, 0x6c, 0x65, 0x5f, 0x63, 0x6f, 0x75, 0x6e, 0x74, 0x20, 0x3e, 0x3d, 0x20
        /*0010*/ 	.byte	0x31, 0x00
	.type		$str$23,@object
	.size		$str$23,(__unnamed_1 - $str$23)
$str$23:
        /*0012*/ 	.byte	0x2f, 0x74, 0x6d, 0x70, 0x2f, 0x63, 0x75, 0x74, 0x6c, 0x61, 0x73, 0x73, 0x5f, 0x73, 0x77, 0x65
        /*0022*/ 	.byte	0x65, 0x70, 0x5f, 0x73, 0x72, 0x63, 0x2f, 0x69, 0x6e, 0x63, 0x6c, 0x75, 0x64, 0x65, 0x2f, 0x63
        /*0032*/ 	.byte	0x75, 0x74, 0x6c, 0x61, 0x73, 0x73, 0x2f, 0x67, 0x65, 0x6d, 0x6d, 0x2f, 0x63, 0x6f, 0x6c, 0x6c
        /*0042*/ 	.byte	0x65, 0x63, 0x74, 0x69, 0x76, 0x65, 0x2f, 0x73, 0x6d, 0x39, 0x30, 0x5f, 0x6d, 0x6d, 0x61, 0x5f
        /*0052*/ 	.byte	0x74, 0x6d, 0x61, 0x5f, 0x67, 0x6d, 0x6d, 0x61, 0x5f, 0x73, 0x73, 0x5f, 0x77, 0x61, 0x72, 0x70
        /*0062*/ 	.byte	0x73, 0x70, 0x65, 0x63, 0x69, 0x61, 0x6c, 0x69, 0x7a, 0x65, 0x64, 0x2e, 0x68, 0x70, 0x70, 0x00
	.type		__unnamed_1,@object
	.size		__unnamed_1,(.L_0 - __unnamed_1)
__unnamed_1:
        /*0072*/ 	.byte	0x76, 0x6f, 0x69, 0x64, 0x20, 0x63, 0x75, 0x74, 0x6c, 0x61, 0x73, 0x73, 0x3a, 0x3a, 0x67, 0x65
        /* <DEDUP_REMOVED lines=179> */
        /*0bb2*/ 	.byte	0x69, 0x74, 0x79, 0x5d, 0x00
.L_0:


//--------------------- .nv.shared._ZN7cutlass13device_kernelINS_4gemm6kernel13GemmUniversalIN4cute5tupleIJiiiiEEENS1_10collective13CollectiveMmaINS1_34MainloopSm90TmaGmmaWarpSpecializedILi7ENS5_IJNS4_1CILi1EEESB_SB_EEENS1_32KernelTmaWarpSpecializedPingpongEEENS5_IJNSA_ILi64EEESF_NSA_ILi128EEEEEENS_6half_tENS5_IJlSB_lEEESI_SJ_NS4_8TiledMMAINS4_8MMA_AtomIJNS4_4SM904GMMA25MMA_64x64x16_F32F16F16_SSILNSN_5MajorE0ELSP_0ELNSN_7ScaleInE1ELSQ_1EEEEEENS4_6LayoutISC_NS5_IJNSA_ILi0EEESU_SU_EEEEENS5_IJNS4_10UnderscoreESX_SX_EEEEENS4_13SM90_TMA_LOADENS4_14ComposedLayoutINS4_7SwizzleILi3ELi4ELi3EEENS4_18smem_ptr_flag_bitsILi16EEENST_INS5_IJNSA_ILi8EEESF_EEENS5_IJSF_SB_EEEEEEEvNS4_8identityES10_S1A_vS1B_EENS_8epilogue10collective6detail29Sm90TmaWarpSpecializedAdapterINS1E_15DefaultEpilogueISI_SJ_SJ_NS1D_6thread17LinearCombinationISI_Li1EffLNS1I_9ScaleType4KindE0ELNS_15FloatRoundStyleE2ESI_EENS1_15EpilogueDefaultEEEEEvvEEEEvNT_6ParamsE --------------------------
	.section	.nv.shared._ZN7cutlass13device_kernelINS_4gemm6kernel13GemmUniversalIN4cute5tupleIJiiiiEEENS1_10collective13CollectiveMmaINS1_34MainloopSm90TmaGmmaWarpSpecializedILi7ENS5_IJNS4_1CILi1EEESB_SB_EEENS1_32KernelTmaWarpSpecializedPingpongEEENS5_IJNSA_ILi64EEESF_NSA_ILi128EEEEEENS_6half_tENS5_IJlSB_lEEESI_SJ_NS4_8TiledMMAINS4_8MMA_AtomIJNS4_4SM904GMMA25MMA_64x64x16_F32F16F16_SSILNSN_5MajorE0ELSP_0ELNSN_7ScaleInE1ELSQ_1EEEEEENS4_6LayoutISC_NS5_IJNSA_ILi0EEESU_SU_EEEEENS5_IJNS4_10UnderscoreESX_SX_EEEEENS4_13SM90_TMA_LOADENS4_14ComposedLayoutINS4_7SwizzleILi3ELi4ELi3EEENS4_18smem_ptr_flag_bitsILi16EEENST_INS5_IJNSA_ILi8EEESF_EEENS5_IJSF_SB_EEEEEEEvNS4_8identityES10_S1A_vS1B_EENS_8epilogue10collective6detail29Sm90TmaWarpSpecializedAdapterINS1E_15DefaultEpilogueISI_SJ_SJ_NS1D_6thread17LinearCombinationISI_Li1EffLNS1I_9ScaleType4KindE0ELNS_15FloatRoundStyleE2ESI_EENS1_15EpilogueDefaultEEEEEvvEEEEvNT_6ParamsE,"aw",@nobits
	.sectionflags	@""
	.align	16
	.zero		1024


//--------------------- .nv.shared.reserved.0     --------------------------
	.section	.nv.shared.reserved.0,"aw",@nobits
	.weak		__nv_reservedSMEM_offset_0_alias
	.size		__nv_reservedSMEM_offset_0_alias, 0, 0
	.other		__nv_reservedSMEM_offset_0_alias,@"STO_CUDA_RESERVED_SHARED STV_DEFAULT"
__nv_reservedSMEM_offset_0_alias:
	.zero		0


//--------------------- .nv.global                --------------------------
	.section	.nv.global,"aw",@nobits
.nv.global:
	.type		_ZN40_INTERNAL_96024faf_4_k_cu_bf134c49_217874cute1_E,@object
	.size		_ZN40_INTERNAL_96024faf_4_k_cu_bf134c49_217874cute1_E,(_ZN40_INTERNAL_96024faf_4_k_cu_bf134c49_217874cuda3std3__45__cpo6cbeginE - _ZN40_INTERNAL_96024faf_4_k_cu_bf134c49_217874cute1_E)
_ZN40_INTERNAL_96024faf_4_k_cu_bf134c49_217874cute1_E:
	.zero		1
	.type		_ZN40_INTERNAL_96024faf_4_k_cu_bf134c49_217874cuda3std3__45__cpo6cbeginE,@object
	.size		_ZN40_INTERNAL_96024faf_4_k_cu_bf134c49_217874cuda3std3__45__cpo6cbeginE,(_ZN40_INTERNAL_96024faf_4_k_cu_bf134c49_217874cuda3std3__48in_placeE - _ZN40_INTERNAL_96024faf_4_k_cu_bf134c49_217874cuda3std3__45__cpo6cbeginE)
_ZN40_INTERNAL_96024faf_4_k_cu_bf134c49_217874cuda3std3__45__cpo6cbeginE:
	.zero		1
	.type		_ZN40_INTERNAL_96024faf_4_k_cu_bf134c49_217874cuda3std3__48in_placeE,@object
	.size		_ZN40_INTERNAL_96024faf_4_k_cu_bf134c49_217874cuda3std3__48in_placeE,(_ZN40_INTERNAL_96024faf_4_k_cu_bf134c49_217874cuda3std6ranges3__45__cpo9iter_moveE - _ZN40_INTERNAL_96024faf_4_k_cu_bf134c49_217874cuda3std3__48in_placeE)
_ZN40_INTERNAL_96024faf_4_k_cu_bf134c49_217874cuda3std3__48in_placeE:
	.zero		1
	.type		_ZN40_INTERNAL_96024faf_4_k_cu_bf134c49_217874cuda3std6ranges3__45__cpo9iter_moveE,@object
	.size		_ZN40_INTERNAL_96024faf_4_k_cu_bf134c49_217874cuda3std6ranges3__45__cpo9iter_moveE,(_ZN40_INTERNAL_96024faf_4_k_cu_bf134c49_217874cuda3std3__45__cpo5beginE - _ZN40_INTERNAL_96024faf_4_k_cu_bf134c49_217874cuda3std6ranges3__45__cpo9iter_moveE)
_ZN40_INTERNAL_96024faf_4_k_cu_bf134c49_217874cuda3std6ranges3__45__cpo9iter_moveE:
	.zero		1
	.type		_ZN40_INTERNAL_96024faf_4_k_cu_bf134c49_217874cuda3std3__45__cpo5beginE,@object
	.size		_ZN40_INTERNAL_96024faf_4_k_cu_bf134c49_217874cuda3std3__45__cpo5beginE,(_ZN40_INTERNAL_96024faf_4_k_cu_bf134c49_217874cuda3std3__442_GLOBAL__N__96024faf_4_k_cu_bf134c49_217876ignoreE - _ZN40_INTERNAL_96024faf_4_k_cu_bf134c49_217874cuda3std3__45__cpo5beginE)
_ZN40_INTERNAL_96024faf_4_k_cu_bf134c49_217874cuda3std3__45__cpo5beginE:
	.zero		1
	.type		_ZN40_INTERNAL_96024faf_4_k_cu_bf134c49_217874cuda3std3__442_GLOBAL__N__96024faf_4_k_cu_bf134c49_217876ignoreE,@object
	.size		_ZN40_INTERNAL_96024faf_4_k_cu_bf134c49_217874cuda3std3__442_GLOBAL__N__96024faf_4_k_cu_bf134c49_217876ignoreE,(_ZN40_INTERNAL_96024faf_4_k_cu_bf134c49_217874cute7productE - _ZN40_INTERNAL_96024faf_4_k_cu_bf134c49_217874cuda3std3__442_GLOBAL__N__96024faf_4_k_cu_bf134c49_217876ignoreE)
_ZN40_INTERNAL_96024faf_4_k_cu_bf134c49_217874cuda3std3__442_GLOBAL__N__96024faf_4_k_cu_bf134c49_217876ignoreE:
	.zero		1
	.type		_ZN40_INTERNAL_96024faf_4_k_cu_bf134c49_217874cute7productE,@object
	.size		_ZN40_INTERNAL_96024faf_4_k_cu_bf134c49_217874cute7productE,(_ZN40_INTERNAL_96024faf_4_k_cu_bf134c49_217874cuda3std3__45__cpo3endE - _ZN40_INTERNAL_96024faf_4_k_cu_bf134c49_217874cute7productE)
_ZN40_INTERNAL_96024faf_4_k_cu_bf134c49_217874cute7productE:
	.zero		1
	.type		_ZN40_INTERNAL_96024faf_4_k_cu_bf134c49_217874cuda3std3__45__cpo3endE,@object
	.size		_ZN40_INTERNAL_96024faf_4_k_cu_bf134c49_217874cuda3std3__45__cpo3endE,(_ZN40_INTERNAL_96024faf_4_k_cu_bf134c49_217874cuda3std3__419piecewise_constructE - _ZN40_INTERNAL_96024faf_4_k_cu_bf134c49_217874cuda3std3__45__cpo3endE)
_ZN40_INTERNAL_96024faf_4_k_cu_bf134c49_217874cuda3std3__45__cpo3endE:
	.zero		1
	.type		_ZN40_INTERNAL_96024faf_4_k_cu_bf134c49_217874cuda3std3__419piecewise_constructE,@object
	.size		_ZN40_INTERNAL_96024faf_4_k_cu_bf134c49_217874cuda3std3__419piecewise_constructE,(_ZN40_INTERNAL_96024faf_4_k_cu_bf134c49_217874cuda3std3__45__cpo4cendE - _ZN40_INTERNAL_96024faf_4_k_cu_bf134c49_217874cuda3std3__419piecewise_constructE)
_ZN40_INTERNAL_96024faf_4_k_cu_bf134c49_217874cuda3std3__419piecewise_constructE:
	.zero		1
	.type		_ZN40_INTERNAL_96024faf_4_k_cu_bf134c49_217874cuda3std3__45__cpo4cendE,@object
	.size		_ZN40_INTERNAL_96024faf_4_k_cu_bf134c49_217874cuda3std3__45__cpo4cendE,(_ZN40_INTERNAL_96024faf_4_k_cu_bf134c49_217874cuda3std6ranges3__45__cpo4swapE - _ZN40_INTERNAL_96024faf_4_k_cu_bf134c49_217874cuda3std3__45__cpo4cendE)
_ZN40_INTERNAL_96024faf_4_k_cu_bf134c49_217874cuda3std3__45__cpo4cendE:
	.zero		1
	.type		_ZN40_INTERNAL_96024faf_4_k_cu_bf134c49_217874cuda3std6ranges3__45__cpo4swapE,@object
	.size		_ZN40_INTERNAL_96024faf_4_k_cu_bf134c49_217874cuda3std6ranges3__45__cpo4swapE,(.L_8 - _ZN40_INTERNAL_96024faf_4_k_cu_bf134c49_217874cuda3std6ranges3__45__cpo4swapE)
_ZN40_INTERNAL_96024faf_4_k_cu_bf134c49_217874cuda3std6ranges3__45__cpo4swapE:
	.zero		1
.L_8:


//--------------------- .nv.constant0._ZN7cutlass13device_kernelINS_4gemm6kernel13GemmUniversalIN4cute5tupleIJiiiiEEENS1_10collective13CollectiveMmaINS1_34MainloopSm90TmaGmmaWarpSpecializedILi7ENS5_IJNS4_1CILi1EEESB_SB_EEENS1_32KernelTmaWarpSpecializedPingpongEEENS5_IJNSA_ILi64EEESF_NSA_ILi128EEEEEENS_6half_tENS5_IJlSB_lEEESI_SJ_NS4_8TiledMMAINS4_8MMA_AtomIJNS4_4SM904GMMA25MMA_64x64x16_F32F16F16_SSILNSN_5MajorE0ELSP_0ELNSN_7ScaleInE1ELSQ_1EEEEEENS4_6LayoutISC_NS5_IJNSA_ILi0EEESU_SU_EEEEENS5_IJNS4_10UnderscoreESX_SX_EEEEENS4_13SM90_TMA_LOADENS4_14ComposedLayoutINS4_7SwizzleILi3ELi4ELi3EEENS4_18smem_ptr_flag_bitsILi16EEENST_INS5_IJNSA_ILi8EEESF_EEENS5_IJSF_SB_EEEEEEEvNS4_8identityES10_S1A_vS1B_EENS_8epilogue10collective6detail29Sm90TmaWarpSpecializedAdapterINS1E_15DefaultEpilogueISI_SJ_SJ_NS1D_6thread17LinearCombinationISI_Li1EffLNS1I_9ScaleType4KindE0ELNS_15FloatRoundStyleE2ESI_EENS1_15EpilogueDefaultEEEEEvvEEEEvNT_6ParamsE --------------------------
	.section	.nv.constant0._ZN7cutlass13device_kernelINS_4gemm6kernel13GemmUniversalIN4cute5tupleIJiiiiEEENS1_10collective13CollectiveMmaINS1_34MainloopSm90TmaGmmaWarpSpecializedILi7ENS5_IJNS4_1CILi1EEESB_SB_EEENS1_32KernelTmaWarpSpecializedPingpongEEENS5_IJNSA_ILi64EEESF_NSA_ILi128EEEEEENS_6half_tENS5_IJlSB_lEEESI_SJ_NS4_8TiledMMAINS4_8MMA_AtomIJNS4_4SM904GMMA25MMA_64x64x16_F32F16F16_SSILNSN_5MajorE0ELSP_0ELNSN_7ScaleInE1ELSQ_1EEEEEENS4_6LayoutISC_NS5_IJNSA_ILi0EEESU_SU_EEEEENS5_IJNS4_10UnderscoreESX_SX_EEEEENS4_13SM90_TMA_LOADENS4_14ComposedLayoutINS4_7SwizzleILi3ELi4ELi3EEENS4_18smem_ptr_flag_bitsILi16EEENST_INS5_IJNSA_ILi8EEESF_EEENS5_IJSF_SB_EEEEEEEvNS4_8identityES10_S1A_vS1B_EENS_8epilogue10collective6detail29Sm90TmaWarpSpecializedAdapterINS1E_15DefaultEpilogueISI_SJ_SJ_NS1D_6thread17LinearCombinationISI_Li1EffLNS1I_9ScaleType4KindE0ELNS_15FloatRoundStyleE2ESI_EENS1_15EpilogueDefaultEEEEEvvEEEEvNT_6ParamsE,"a",@progbits
	.sectionflags	@""
	.align	4
.nv.constant0._ZN7cutlass13device_kernelINS_4gemm6kernel13GemmUniversalIN4cute5tupleIJiiiiEEENS1_10collective13CollectiveMmaINS1_34MainloopSm90TmaGmmaWarpSpecializedILi7ENS5_IJNS4_1CILi1EEESB_SB_EEENS1_32KernelTmaWarpSpecializedPingpongEEENS5_IJNSA_ILi64EEESF_NSA_ILi128EEEEEENS_6half_tENS5_IJlSB_lEEESI_SJ_NS4_8TiledMMAINS4_8MMA_AtomIJNS4_4SM904GMMA25MMA_64x64x16_F32F16F16_SSILNSN_5MajorE0ELSP_0ELNSN_7ScaleInE1ELSQ_1EEEEEENS4_6LayoutISC_NS5_IJNSA_ILi0EEESU_SU_EEEEENS5_IJNS4_10UnderscoreESX_SX_EEEEENS4_13SM90_TMA_LOADENS4_14ComposedLayoutINS4_7SwizzleILi3ELi4ELi3EEENS4_18smem_ptr_flag_bitsILi16EEENST_INS5_IJNSA_ILi8EEESF_EEENS5_IJSF_SB_EEEEEEEvNS4_8identityES10_S1A_vS1B_EENS_8epilogue10collective6detail29Sm90TmaWarpSpecializedAdapterINS1E_15DefaultEpilogueISI_SJ_SJ_NS1D_6thread17LinearCombinationISI_Li1EffLNS1I_9ScaleType4KindE0ELNS_15FloatRoundStyleE2ESI_EENS1_15EpilogueDefaultEEEEEvvEEEEvNT_6ParamsE:
	.zero		1664


//--------------------- SYMBOLS --------------------------

	.type		.nv.reservedSmem.offset0,@object
	.size		.nv.reservedSmem.offset0,0x4
	.type		__assertfail,@function
